def matmul_kernel(
    a_ptr,
    b_ptr,
    c_ptr,
    M,
    N,
    K,
    stride_am,
    stride_ak,
    stride_bk,
    stride_bn,
    stride_cm,
    stride_cn,
    BLOCK_M: tl.constexpr,
    BLOCK_N: tl.constexpr,
    BLOCK_K: tl.constexpr,
    GROUP_M: tl.constexpr,
):
    pid = tl.program_id(axis=0)
    num_pid_m = tl.cdiv(M, BLOCK_M)
    num_pid_n = tl.cdiv(N, BLOCK_N)
    num_pid_in_group = GROUP_M * num_pid_n
    group_id = pid // num_pid_in_group
    first_pid_m = group_id * GROUP_M
    group_size_m = min(num_pid_m - first_pid_m, GROUP_M)
    pid_m = first_pid_m + ((pid % num_pid_in_group) % group_size_m)
    pid_n = (pid % num_pid_in_group) // group_size_m

    offs_am = (pid_m * BLOCK_M + tl.arange(0, BLOCK_M)) % M
    offs_bn = (pid_n * BLOCK_N + tl.arange(0, BLOCK_N)) % N
    offs_k = tl.arange(0, BLOCK_K)
    a_ptrs = a_ptr + offs_am[:, None] * stride_am + offs_k[None, :] * stride_ak
    b_ptrs = b_ptr + offs_k[:, None] * stride_bk + offs_bn[None, :] * stride_bn

    acc = tl.zeros((BLOCK_M, BLOCK_N), dtype=tl.float32)
    for kk in range(0, tl.cdiv(K, BLOCK_K)):
        a = tl.load(a_ptrs, mask=offs_k[None, :] < K - kk * BLOCK_K, other=0.0)
        b = tl.load(b_ptrs, mask=offs_k[:, None] < K - kk * BLOCK_K, other=0.0)
        acc = tl.dot(a, b, acc)
        a_ptrs += BLOCK_K * stride_ak
        b_ptrs += BLOCK_K * stride_bk

    c = acc.to(c_ptr.dtype.element_ty)
    offs_cm = pid_m * BLOCK_M + tl.arange(0, BLOCK_M)
    offs_cn = pid_n * BLOCK_N + tl.arange(0, BLOCK_N)
    c_ptrs = c_ptr + offs_cm[:, None] * stride_cm + offs_cn[None, :] * stride_cn
    mask = (offs_cm[:, None] < M) & (offs_cn[None, :] < N)
    tl.store(c_ptrs, c, mask=mask)

# config = {"BLOCK_K": 32, "BLOCK_M": 16, "BLOCK_N": 128, "GROUP_M": 8, "arch": "sm_100", "dtype": "fp16", "num_ctas": 1, "num_stages": 2, "num_warps": 8}
# arch = sm_100


// ===== COMPILED SASS (sm_100a) =====

	.target	sm_100a

	.elftype	@"ET_EXEC"


//--------------------- .note.nv.tkinfo           --------------------------
	.section	.note.nv.tkinfo,"",@"SHT_NOTE"
	.sectionflags	@"SHF_NOTE_NV_TKINFO"
	.tkinfo
        /*0018*/ 	.word	0x00000081
        /*0030*/ 	.string	""
        /*0030*/ 	.string	"ptxas-blackwell"
        /*0030*/ 	.string	"Cuda compilation tools, release 12.9, V12.9.86"
        /*0030*/ 	.string	"Build cuda_12.9.r12.9/compiler.36037853_0"
        /*0030*/ 	.string	"-v  -suppress-debug-info  -lineinfo  -arch sm_100a "



//--------------------- .note.nv.cuver            --------------------------
	.section	.note.nv.cuver,"",@"SHT_NOTE"
	.sectionflags	@"SHF_NOTE_NV_CUVER"
        /*0018*/ 	.short	0x0001
        /*001a*/ 	.short	0x0064
        /*001c*/ 	.short	0x0001
        /*001e*/ 	.short	0x0000
        /*0020*/ 	.short	0x0001
        /*0022*/ 	.short	0x0000


//--------------------- .nv.info                  --------------------------
	.section	.nv.info,"",@"SHT_CUDA_INFO"
	.align	4


	//----- nvinfo : EIATTR_REGCOUNT
	.align		4
        /*0000*/ 	.byte	0x04, 0x2f
        /*0002*/ 	.short	(.L_1 - .L_0)
	.align		4
.L_0:
        /*0004*/ 	.word	index@(matmul_kernel)
        /*0008*/ 	.word	0x00000050


	//----- nvinfo : EIATTR_FRAME_SIZE
	.align		4
.L_1:
        /*000c*/ 	.byte	0x04, 0x11
        /*000e*/ 	.short	(.L_3 - .L_2)
	.align		4
.L_2:
        /*0010*/ 	.word	index@(matmul_kernel)
        /*0014*/ 	.word	0x00000000


	//----- nvinfo : EIATTR_MIN_STACK_SIZE
	.align		4
.L_3:
        /*0018*/ 	.byte	0x04, 0x12
        /*001a*/ 	.short	(.L_5 - .L_4)
	.align		4
.L_4:
        /*001c*/ 	.word	index@(matmul_kernel)
        /*0020*/ 	.word	0x00000000
.L_5:


//--------------------- .nv.info.matmul_kernel    --------------------------
	.section	.nv.info.matmul_kernel,"",@"SHT_CUDA_INFO"
	.sectionflags	@""
	.align	4


	//----- nvinfo : EIATTR_CUDA_API_VERSION
	.align		4
        /*0000*/ 	.byte	0x04, 0x37
        /*0002*/ 	.short	(.L_7 - .L_6)
.L_6:
        /*0004*/ 	.word	0x00000081


	//----- nvinfo : EIATTR_KPARAM_INFO
	.align		4
.L_7:
        /*0008*/ 	.byte	0x04, 0x17
        /*000a*/ 	.short	(.L_9 - .L_8)
.L_8:
        /*000c*/ 	.word	0x00000000
        /*0010*/ 	.short	0x000d
        /*0012*/ 	.short	0x0048
        /*0014*/ 	.byte	0x00, 0xf4, 0x21, 0x00


	//----- nvinfo : EIATTR_KPARAM_INFO
	.align		4
.L_9:
        /*0018*/ 	.byte	0x04, 0x17
        /*001a*/ 	.short	(.L_11 - .L_10)
.L_10:
        /*001c*/ 	.word	0x00000000
        /*0020*/ 	.short	0x000c
        /*0022*/ 	.short	0x0040
        /*0024*/ 	.byte	0x00, 0xf4, 0x21, 0x00


	//----- nvinfo : EIATTR_KPARAM_INFO
	.align		4
.L_11:
        /*0028*/ 	.byte	0x04, 0x17
        /*002a*/ 	.short	(.L_13 - .L_12)
.L_12:
        /*002c*/ 	.word	0x00000000
        /*0030*/ 	.short	0x000b
        /*0032*/ 	.short	0x0038
        /*0034*/ 	.byte	0x00, 0xf0, 0x11, 0x00


	//----- nvinfo : EIATTR_KPARAM_INFO
	.align		4
.L_13:
        /*0038*/ 	.byte	0x04, 0x17
        /*003a*/ 	.short	(.L_15 - .L_14)
.L_14:
        /*003c*/ 	.word	0x00000000
        /*0040*/ 	.short	0x000a
        /*0042*/ 	.short	0x0034
        /*0044*/ 	.byte	0x00, 0xf0, 0x11, 0x00


	//----- nvinfo : EIATTR_KPARAM_INFO
	.align		4
.L_15:
        /*0048*/ 	.byte	0x04, 0x17
        /*004a*/ 	.short	(.L_17 - .L_16)
.L_16:
        /*004c*/ 	.word	0x00000000
        /*0050*/ 	.short	0x0009
        /*0052*/ 	.short	0x0030
        /*0054*/ 	.byte	0x00, 0xf0, 0x11, 0x00


	//----- nvinfo : EIATTR_KPARAM_INFO
	.align		4
.L_17:
        /*0058*/ 	.byte	0x04, 0x17
        /*005a*/ 	.short	(.L_19 - .L_18)
.L_18:
        /*005c*/ 	.word	0x00000000
        /*0060*/ 	.short	0x0008
        /*0062*/ 	.short	0x002c
        /*0064*/ 	.byte	0x00, 0xf0, 0x11, 0x00


	//----- nvinfo : EIATTR_KPARAM_INFO
	.align		4
.L_19:
        /*0068*/ 	.byte	0x04, 0x17
        /*006a*/ 	.short	(.L_21 - .L_20)
.L_20:
        /*006c*/ 	.word	0x00000000
        /*0070*/ 	.short	0x0007
        /*0072*/ 	.short	0x0028
        /*0074*/ 	.byte	0x00, 0xf0, 0x11, 0x00


	//----- nvinfo : EIATTR_KPARAM_INFO
	.align		4
.L_21:
        /*0078*/ 	.byte	0x04, 0x17
        /*007a*/ 	.short	(.L_23 - .L_22)
.L_22:
        /*007c*/ 	.word	0x00000000
        /*0080*/ 	.short	0x0006
        /*0082*/ 	.short	0x0024
        /*0084*/ 	.byte	0x00, 0xf0, 0x11, 0x00


	//----- nvinfo : EIATTR_KPARAM_INFO
	.align		4
.L_23:
        /*0088*/ 	.byte	0x04, 0x17
        /*008a*/ 	.short	(.L_25 - .L_24)
.L_24:
        /*008c*/ 	.word	0x00000000
        /*0090*/ 	.short	0x0005
        /*0092*/ 	.short	0x0020
        /*0094*/ 	.byte	0x00, 0xf0, 0x11, 0x00


	//----- nvinfo : EIATTR_KPARAM_INFO
	.align		4
.L_25:
        /*0098*/ 	.byte	0x04, 0x17
        /*009a*/ 	.short	(.L_27 - .L_26)
.L_26:
        /*009c*/ 	.word	0x00000000
        /*00a0*/ 	.short	0x0004
        /*00a2*/ 	.short	0x001c
        /*00a4*/ 	.byte	0x00, 0xf0, 0x11, 0x00


	//----- nvinfo : EIATTR_KPARAM_INFO
	.align		4
.L_27:
        /*00a8*/ 	.byte	0x04, 0x17
        /*00aa*/ 	.short	(.L_29 - .L_28)
.L_28:
        /*00ac*/ 	.word	0x00000000
        /*00b0*/ 	.short	0x0003
        /*00b2*/ 	.short	0x0018
        /*00b4*/ 	.byte	0x00, 0xf0, 0x11, 0x00


	//----- nvinfo : EIATTR_KPARAM_INFO
	.align		4
.L_29:
        /*00b8*/ 	.byte	0x04, 0x17
        /*00ba*/ 	.short	(.L_31 - .L_30)
.L_30:
        /*00bc*/ 	.word	0x00000000
        /*00c0*/ 	.short	0x0002
        /*00c2*/ 	.short	0x0010
        /*00c4*/ 	.byte	0x00, 0xf4, 0x21, 0x00


	//----- nvinfo : EIATTR_KPARAM_INFO
	.align		4
.L_31:
        /*00c8*/ 	.byte	0x04, 0x17
        /*00ca*/ 	.short	(.L_33 - .L_32)
.L_32:
        /*00cc*/ 	.word	0x00000000
        /*00d0*/ 	.short	0x0001
        /*00d2*/ 	.short	0x0008
        /*00d4*/ 	.byte	0x00, 0xf4, 0x21, 0x00


	//----- nvinfo : EIATTR_KPARAM_INFO
	.align		4
.L_33:
        /*00d8*/ 	.byte	0x04, 0x17
        /*00da*/ 	.short	(.L_35 - .L_34)
.L_34:
        /*00dc*/ 	.word	0x00000000
        /*00e0*/ 	.short	0x0000
        /*00e2*/ 	.short	0x0000
        /*00e4*/ 	.byte	0x00, 0xf4, 0x21, 0x00


	//----- nvinfo : EIATTR_SPARSE_MMA_MASK
	.align		4
.L_35:
        /*00e8*/ 	.byte	0x03, 0x50
        /*00ea*/ 	.short	0x0000


	//----- nvinfo : EIATTR_MAXREG_COUNT
	.align		4
        /*00ec*/ 	.byte	0x03, 0x1b
        /*00ee*/ 	.short	0x00ff


	//----- nvinfo : EIATTR_NUM_BARRIERS
	.align		4
        /*00f0*/ 	.byte	0x02, 0x4c
        /*00f2*/ 	.byte	0x01
	.zero		1


	//----- nvinfo : EIATTR_VRC_CTA_INIT_COUNT
	.align		4
        /*00f4*/ 	.byte	0x02, 0x4a
	.zero		1
	.zero		1


	//----- nvinfo : EIATTR_EXIT_INSTR_OFFSETS
	.align		4
        /*00f8*/ 	.byte	0x04, 0x1c
        /*00fa*/ 	.short	(.L_37 - .L_36)


	//   ....[0]....
.L_36:
        /*00fc*/ 	.word	0x00002940


	//   ....[1]....
        /*0100*/ 	.word	0x00002970


	//----- nvinfo : EIATTR_REQNTID
	.align		4
.L_37:
        /*0104*/ 	.byte	0x04, 0x10
        /*0106*/ 	.short	(.L_39 - .L_38)
.L_38:
        /*0108*/ 	.word	0x00000100
        /*010c*/ 	.word	0x00000001
        /*0110*/ 	.word	0x00000001


	//----- nvinfo : EIATTR_CBANK_PARAM_SIZE
	.align		4
.L_39:
        /*0114*/ 	.byte	0x03, 0x19
        /*0116*/ 	.short	0x0050


	//----- nvinfo : EIATTR_PARAM_CBANK
	.align		4
        /*0118*/ 	.byte	0x04, 0x0a
        /*011a*/ 	.short	(.L_41 - .L_40)
	.align		4
.L_40:
        /*011c*/ 	.word	index@(.nv.constant0.matmul_kernel)
        /*0120*/ 	.short	0x0380
        /*0122*/ 	.short	0x0050


	//----- nvinfo : EIATTR_SW_WAR
	.align		4
.L_41:
        /*0124*/ 	.byte	0x04, 0x36
        /*0126*/ 	.short	(.L_43 - .L_42)
.L_42:
        /*0128*/ 	.word	0x00000008
.L_43:


//--------------------- .nv.compat                --------------------------
	.section	.nv.compat,"",@"SHT_CUDA_COMPAT_INFO"
	.align	4
        /*0000*/ 	.byte	0x02, 0x02, 0x01, 0x00, 0x02, 0x05, 0x05, 0x00, 0x02, 0x03, 0x00, 0x00, 0x02, 0x06, 0x01, 0x00


//--------------------- .nv.callgraph             --------------------------
	.section	.nv.callgraph,"",@"SHT_CUDA_CALLGRAPH"
	.align	4
	.sectionentsize	8
	.align		4
        /*0000*/ 	.word	0x00000000
	.align		4
        /*0004*/ 	.word	0xffffffff
	.align		4
        /*0008*/ 	.word	0x00000000
	.align		4
        /*000c*/ 	.word	0xfffffffe
	.align		4
        /*0010*/ 	.word	0x00000000
	.align		4
        /*0014*/ 	.word	0xfffffffd
	.align		4
        /*0018*/ 	.word	0x00000000
	.align		4
        /*001c*/ 	.word	0xfffffffc


//--------------------- .text.matmul_kernel       --------------------------
	.section	.text.matmul_kernel,"ax",@progbits
	.align	128
        .global         matmul_kernel
        .type           matmul_kernel,@function
        .size           matmul_kernel,(.L_x_3 - matmul_kernel)
        .other          matmul_kernel,@"STO_CUDA_ENTRY STV_DEFAULT"
matmul_kernel:
.text.matmul_kernel:
[----:B------:R-:W0:Y:S08]  /*0000*/  LDC R1, c[0x0][0x37c] ;  /* 0x0000df00ff017b82 */ /* 0x000e300000000800 */
[----:B------:R-:W1:Y:S01]  /*0010*/  LDC.64 R26, c[0x0][0x398] ;  /* 0x0000e600ff1a7b82 */ /* 0x000e620000000a00 */
[----:B------:R-:W2:Y:S01]  /*0020*/  S2R R5, SR_CTAID.X ;  /* 0x0000000000057919 */ /* 0x000ea20000002500 */
[----:B------:R-:W-:Y:S01]  /*0030*/  UMOV UR4, 0x400 ;  /* 0x0000040000047882 */ /* 0x000fe20000000000 */
[----:B------:R-:W3:Y:S05]  /*0040*/  LDCU.64 UR6, c[0x0][0x358] ;  /* 0x00006b00ff0677ac */ /* 0x000eea0008000a00 */
[----:B------:R-:W4:Y:S08]  /*0050*/  LDC R64, c[0x0][0x3a0] ;  /* 0x0000e800ff407b82 */ /* 0x000f300000000800 */
[----:B------:R-:W5:Y:S01]  /*0060*/  S2UR UR5, SR_CgaCtaId ;  /* 0x00000000000579c3 */ /* 0x000f620000008800 */
[----:B-1----:R-:W-:-:S05]  /*0070*/  VIADD R0, R27, 0x7f ;  /* 0x0000007f1b007836 */ /* 0x002fca0000000000 */
[----:B------:R-:W-:Y:S02]  /*0080*/  SHF.R.S32.HI R3, RZ, 0x1f, R0 ;  /* 0x0000001fff037819 */ /* 0x000fe40000011400 */
[----:B----4-:R-:W-:Y:S02]  /*0090*/  IADD3 R64, PT, PT, R64, 0x1f, RZ ;  /* 0x0000001f40407810 */ /* 0x010fe40007ffe0ff */
[----:B------:R-:W-:Y:S02]  /*00a0*/  LEA.HI R3, R3, R0, RZ, 0x7 ;  /* 0x0000000003037211 */ /* 0x000fe400078f38ff */
[----:B--2---:R-:W-:Y:S02]  /*00b0*/  IABS R8, R5 ;  /* 0x0000000500087213 */ /* 0x004fe40000000000 */
[----:B------:R-:W-:Y:S01]  /*00c0*/  SHF.R.S32.HI R3, RZ, 0x7, R3 ;  /* 0x00000007ff037819 */ /* 0x000fe20000011403 */
[----:B-----5:R-:W-:-:S04]  /*00d0*/  ULEA UR4, UR5, UR4, 0x18 ;  /* 0x0000000405047291 */ /* 0x020fc8000f8ec0ff */
[----:B------:R-:W-:-:S05]  /*00e0*/  IMAD.SHL.U32 R4, R3, 0x8, RZ ;  /* 0x0000000803047824 */ /* 0x000fca00078e00ff */
[-C--:B------:R-:W-:Y:S02]  /*00f0*/  IABS R7, R4.reuse ;  /* 0x0000000400077213 */ /* 0x080fe40000000000 */
[----:B------:R-:W-:Y:S02]  /*0100*/  IABS R10, R4 ;  /* 0x00000004000a7213 */ /* 0x000fe40000000000 */
[----:B------:R-:W1:Y:S08]  /*0110*/  I2F.RP R0, R7 ;  /* 0x0000000700007306 */ /* 0x000e700000209400 */
[----:B-1----:R-:W1:Y:S02]  /*0120*/  MUFU.RCP R0, R0 ;  /* 0x0000000000007308 */ /* 0x002e640000001000 */
[----:B-1----:R-:W-:-:S02]  /*0130*/  VIADD R2, R0, 0xffffffe ;  /* 0x0ffffffe00027836 */ /* 0x002fc40000000000 */
[----:B------:R-:W-:-:S04]  /*0140*/  IMAD.MOV R0, RZ, RZ, -R10 ;  /* 0x000000ffff007224 */ /* 0x000fc800078e0a0a */
[----:B------:R1:W2:Y:S02]  /*0150*/  F2I.FTZ.U32.TRUNC.NTZ R3, R2 ;  /* 0x0000000200037305 */ /* 0x0002a4000021f000 */
[----:B-1----:R-:W-:Y:S02]  /*0160*/  IMAD.MOV.U32 R2, RZ, RZ, RZ ;  /* 0x000000ffff027224 */ /* 0x002fe400078e00ff */
[----:B--2---:R-:W-:-:S04]  /*0170*/  IMAD.MOV R6, RZ, RZ, -R3 ;  /* 0x000000ffff067224 */ /* 0x004fc800078e0a03 */
[----:B------:R-:W-:Y:S02]  /*0180*/  IMAD R9, R6, R7, RZ ;  /* 0x0000000706097224 */ /* 0x000fe400078e02ff */
[----:B------:R-:W-:Y:S02]  /*0190*/  IMAD.MOV.U32 R6, RZ, RZ, R8 ;  /* 0x000000ffff067224 */ /* 0x000fe400078e0008 */
[----:B------:R-:W-:-:S06]  /*01a0*/  IMAD.HI.U32 R3, R3, R9, R2 ;  /* 0x0000000903037227 */ /* 0x000fcc00078e0002 */
[----:B------:R-:W-:-:S04]  /*01b0*/  IMAD.HI.U32 R3, R3, R6, RZ ;  /* 0x0000000603037227 */ /* 0x000fc800078e00ff */
[----:B------:R-:W-:-:S05]  /*01c0*/  IMAD R0, R3, R0, R6 ;  /* 0x0000000003007224 */ /* 0x000fca00078e0206 */
[----:B------:R-:W-:-:S13]  /*01d0*/  ISETP.GT.U32.AND P1, PT, R7, R0, PT ;  /* 0x000000000700720c */ /* 0x000fda0003f24070 */
[----:B------:R-:W-:Y:S02]  /*01e0*/  @!P1 IMAD.IADD R0, R0, 0x1, -R7 ;  /* 0x0000000100009824 */ /* 0x000fe400078e0a07 */
[----:B------:R-:W-:Y:S01]  /*01f0*/  @!P1 VIADD R3, R3, 0x1 ;  /* 0x0000000103039836 */ /* 0x000fe20000000000 */
[----:B------:R-:W-:Y:S02]  /*0200*/  ISETP.NE.AND P1, PT, R4, RZ, PT ;  /* 0x000000ff0400720c */ /* 0x000fe40003f25270 */
[----:B------:R-:W-:Y:S02]  /*0210*/  ISETP.GE.U32.AND P0, PT, R0, R7, PT ;  /* 0x000000070000720c */ /* 0x000fe40003f06070 */
[----:B------:R-:W-:-:S04]  /*0220*/  LOP3.LUT R0, R5, R4, RZ, 0x3c, !PT ;  /* 0x0000000405007212 */ /* 0x000fc800078e3cff */
[----:B------:R-:W-:Y:S01]  /*0230*/  ISETP.GE.AND P2, PT, R0, RZ, PT ;  /* 0x000000ff0000720c */ /* 0x000fe20003f46270 */
[----:B------:R-:W-:-:S06]  /*0240*/  VIADD R0, R26, 0xf ;  /* 0x0000000f1a007836 */ /* 0x000fcc0000000000 */
[----:B------:R-:W-:-:S04]  /*0250*/  @P0 VIADD R3, R3, 0x1 ;  /* 0x0000000103030836 */ /* 0x000fc80000000000 */
[----:B------:R-:W-:Y:S01]  /*0260*/  IMAD.MOV.U32 R2, RZ, RZ, R3 ;  /* 0x000000ffff027224 */ /* 0x000fe200078e0003 */
[----:B------:R-:W-:-:S03]  /*0270*/  SHF.R.S32.HI R3, RZ, 0x1f, R0 ;  /* 0x0000001fff037819 */ /* 0x000fc60000011400 */
[----:B------:R-:W-:Y:S01]  /*0280*/  @!P2 IMAD.MOV R2, RZ, RZ, -R2 ;  /* 0x000000ffff02a224 */ /* 0x000fe200078e0a02 */
[----:B------:R-:W-:Y:S02]  /*0290*/  @!P1 LOP3.LUT R2, RZ, R4, RZ, 0x33, !PT ;  /* 0x00000004ff029212 */ /* 0x000fe400078e33ff */
[----:B------:R-:W-:-:S03]  /*02a0*/  LEA.HI R3, R3, R0, RZ, 0x4 ;  /* 0x0000000003037211 */ /* 0x000fc600078f20ff */
[----:B------:R-:W-:Y:S02]  /*02b0*/  IMAD.SHL.U32 R6, R2, 0x8, RZ ;  /* 0x0000000802067824 */ /* 0x000fe400078e00ff */
[----:B------:R-:W-:-:S03]  /*02c0*/  IMAD.MOV R2, RZ, RZ, -R2 ;  /* 0x000000ffff027224 */ /* 0x000fc600078e0a02 */
[----:B------:R-:W-:Y:S01]  /*02d0*/  LEA.HI.SX32 R3, R3, -R6, 0x1c ;  /* 0x8000000603037211 */ /* 0x000fe200078fe2ff */
[----:B------:R-:W-:-:S03]  /*02e0*/  IMAD R11, R4, R2, R5 ;  /* 0x00000002040b7224 */ /* 0x000fc600078e0205 */
[----:B------:R-:W-:-:S04]  /*02f0*/  VIMNMX R8, PT, PT, R3, 0x8, PT ;  /* 0x0000000803087848 */ /* 0x000fc80003fe0100 */
[-C--:B------:R-:W-:Y:S02]  /*0300*/  IABS R7, R8.reuse ;  /* 0x0000000800077213 */ /* 0x080fe40000000000 */
[----:B------:R-:W-:Y:S02]  /*0310*/  IABS R4, R8 ;  /* 0x0000000800047213 */ /* 0x000fe40000000000 */
[----:B------:R-:W1:Y:S08]  /*0320*/  I2F.RP R0, R7 ;  /* 0x0000000700007306 */ /* 0x000e700000209400 */
[----:B-1----:R-:W1:Y:S02]  /*0330*/  MUFU.RCP R0, R0 ;  /* 0x0000000000007308 */ /* 0x002e640000001000 */
[----:B-1----:R-:W-:-:S02]  /*0340*/  VIADD R3, R0, 0xffffffe ;  /* 0x0ffffffe00037836 */ /* 0x002fc40000000000 */
[----:B------:R-:W-:-:S04]  /*0350*/  IMAD.MOV R0, RZ, RZ, -R4 ;  /* 0x000000ffff007224 */ /* 0x000fc800078e0a04 */
[----:B------:R-:W1:Y:S02]  /*0360*/  F2I.FTZ.U32.TRUNC.NTZ R3, R3 ;  /* 0x0000000300037305 */ /* 0x000e64000021f000 */
[----:B-1----:R-:W-:-:S04]  /*0370*/  IMAD.MOV R9, RZ, RZ, -R3 ;  /* 0x000000ffff097224 */ /* 0x002fc800078e0a03 */
[----:B------:R-:W-:Y:S01]  /*0380*/  IMAD.MOV.U32 R2, RZ, RZ, R9 ;  /* 0x000000ffff027224 */ /* 0x000fe200078e0009 */
[----:B------:R-:W-:-:S03]  /*0390*/  IABS R9, R11 ;  /* 0x0000000b00097213 */ /* 0x000fc60000000000 */
[----:B------:R-:W-:Y:S02]  /*03a0*/  IMAD R5, R2, R7, RZ ;  /* 0x0000000702057224 */ /* 0x000fe400078e02ff */
[----:B------:R-:W-:-:S04]  /*03b0*/  IMAD.MOV.U32 R2, RZ, RZ, RZ ;  /* 0x000000ffff027224 */ /* 0x000fc800078e00ff */
[----:B------:R-:W-:Y:S01]  /*03c0*/  IMAD.HI.U32 R2, R3, R5, R2 ;  /* 0x0000000503027227 */ /* 0x000fe200078e0002 */
[----:B------:R-:W-:-:S04]  /*03d0*/  LOP3.LUT R3, R11, R8, RZ, 0x3c, !PT ;  /* 0x000000080b037212 */ /* 0x000fc800078e3cff */
[----:B------:R-:W-:Y:S01]  /*03e0*/  ISETP.GE.AND P2, PT, R3, RZ, PT ;  /* 0x000000ff0300720c */ /* 0x000fe20003f46270 */
[----:B------:R-:W-:-:S04]  /*03f0*/  IMAD.HI.U32 R2, R2, R9, RZ ;  /* 0x0000000902027227 */ /* 0x000fc800078e00ff */
[----:B------:R-:W-:-:S05]  /*0400*/  IMAD R0, R2, R0, R9 ;  /* 0x0000000002007224 */ /* 0x000fca00078e0209 */
[----:B------:R-:W-:-:S13]  /*0410*/  ISETP.GT.U32.AND P1, PT, R7, R0, PT ;  /* 0x000000000700720c */ /* 0x000fda0003f24070 */
[----:B------:R-:W-:Y:S02]  /*0420*/  @!P1 IMAD.IADD R0, R0, 0x1, -R7 ;  /* 0x0000000100009824 */ /* 0x000fe400078e0a07 */
[----:B------:R-:W-:Y:S01]  /*0430*/  @!P1 VIADD R2, R2, 0x1 ;  /* 0x0000000102029836 */ /* 0x000fe20000000000 */
[----:B------:R-:W-:Y:S02]  /*0440*/  ISETP.NE.AND P1, PT, R8, RZ, PT ;  /* 0x000000ff0800720c */ /* 0x000fe40003f25270 */
[----:B------:R-:W-:Y:S02]  /*0450*/  ISETP.GE.U32.AND P0, PT, R0, R7, PT ;  /* 0x000000070000720c */ /* 0x000fe40003f06070 */
[----:B------:R-:W1:Y:S11]  /*0460*/  S2R R0, SR_TID.X ;  /* 0x0000000000007919 */ /* 0x000e760000002100 */
[----:B------:R-:W-:Y:S01]  /*0470*/  @P0 VIADD R2, R2, 0x1 ;  /* 0x0000000102020836 */ /* 0x000fe20000000000 */
[----:B------:R-:W-:-:S03]  /*0480*/  ISETP.GT.AND P0, PT, R64, 0x1f, PT ;  /* 0x0000001f4000780c */ /* 0x000fc60003f04270 */
[----:B------:R-:W-:Y:S01]  /*0490*/  @!P2 IMAD.MOV R2, RZ, RZ, -R2 ;  /* 0x000000ffff02a224 */ /* 0x000fe200078e0a02 */
[----:B------:R-:W-:-:S05]  /*04a0*/  @!P1 LOP3.LUT R2, RZ, R8, RZ, 0x33, !PT ;  /* 0x00000008ff029212 */ /* 0x000fca00078e33ff */
[----:B------:R-:W-:-:S04]  /*04b0*/  IMAD.MOV R3, RZ, RZ, -R2 ;  /* 0x000000ffff037224 */ /* 0x000fc800078e0a02 */
[----:B------:R-:W-:Y:S01]  /*04c0*/  IMAD R3, R8, R3, R11 ;  /* 0x0000000308037224 */ /* 0x000fe200078e020b */
[----:B------:R-:W-:Y:S02]  /*04d0*/  @!P0 CS2R R24, SRZ ;  /* 0x0000000000188805 */ /* 0x000fe4000001ff00 */
[----:B------:R-:W-:Y:S01]  /*04e0*/  @!P0 CS2R R30, SRZ ;  /* 0x00000000001e8805 */ /* 0x000fe2000001ff00 */
[----:B------:R-:W-:Y:S02]  /*04f0*/  IMAD.SHL.U32 R8, R2, 0x80, RZ ;  /* 0x0000008002087824 */ /* 0x000fe400078e00ff */
[----:B------:R-:W-:Y:S01]  /*0500*/  IMAD.IADD R3, R6, 0x1, R3 ;  /* 0x0000000106037824 */ /* 0x000fe200078e0203 */
[C---:B-1----:R-:W-:Y:S01]  /*0510*/  LOP3.LUT R58, R0.reuse, 0xf, RZ, 0xc0, !PT ;  /* 0x0000000f003a7812 */ /* 0x042fe200078ec0ff */
[C---:B------:R-:W-:Y:S01]  /*0520*/  @!P0 IMAD.SHL.U32 R9, R0.reuse, 0x20, RZ ;  /* 0x0000002000098824 */ /* 0x040fe200078e00ff */
[----:B------:R-:W-:Y:S02]  /*0530*/  SHF.R.U32.HI R56, RZ, 0x4, R0 ;  /* 0x00000004ff387819 */ /* 0x000fe40000011600 */
[C---:B------:R-:W-:Y:S01]  /*0540*/  LOP3.LUT R57, R0.reuse, 0x1f, RZ, 0xc0, !PT ;  /* 0x0000001f00397812 */ /* 0x040fe200078ec0ff */
[----:B------:R-:W-:Y:S01]  /*0550*/  IMAD R58, R3, 0x10, R58 ;  /* 0x00000010033a7824 */ /* 0x000fe200078e023a */
[----:B------:R-:W-:-:S02]  /*0560*/  LOP3.LUT R3, R0, 0xe0, RZ, 0xc0, !PT ;  /* 0x000000e000037812 */ /* 0x000fc400078ec0ff */
[----:B------:R-:W-:Y:S02]  /*0570*/  SGXT.U32 R56, R56, 0x4 ;  /* 0x000000043838781a */ /* 0x000fe40000000000 */
[----:B------:R-:W-:Y:S01]  /*0580*/  @!P0 LOP3.LUT R9, R9, 0x60, RZ, 0xc0, !PT ;  /* 0x0000006009098812 */ /* 0x000fe200078ec0ff */
[----:B0--3--:R-:W-:Y:S06]  /*0590*/  @!P0 BRA `(.L_x_0) ;  /* 0x0000001c009c8947 */ /* 0x009fec0003800000 */
[----:B------:R-:W-:Y:S01]  /*05a0*/  IABS R13, R26 ;  /* 0x0000001a000d7213 */ /* 0x000fe20000000000 */
[----:B------:R-:W0:Y:S01]  /*05b0*/  LDC R61, c[0x0][0x3a8] ;  /* 0x0000ea00ff3d7b82 */ /* 0x000e220000000800 */
[----:B------:R-:W-:Y:S01]  /*05c0*/  IABS R2, R27 ;  /* 0x0000001b00027213 */ /* 0x000fe20000000000 */
[----:B------:R-:W1:Y:S01]  /*05d0*/  LDCU UR8, c[0x0][0x3a4] ;  /* 0x00007480ff0877ac */ /* 0x000e620008000800 */
[----:B------:R-:W2:Y:S01]  /*05e0*/  I2F.RP R10, R13 ;  /* 0x0000000d000a7306 */ /* 0x000ea20000209400 */
[----:B------:R-:W-:Y:S02]  /*05f0*/  IABS R14, R58 ;  /* 0x0000003a000e7213 */ /* 0x000fe40000000000 */
[----:B------:R-:W-:Y:S01]  /*0600*/  ISETP.GE.AND P6, PT, R58, RZ, PT ;  /* 0x000000ff3a00720c */ /* 0x000fe20003fc6270 */
[----:B------:R-:W3:Y:S04]  /*0610*/  LDCU UR5, c[0x0][0x3a0] ;  /* 0x00007400ff0577ac */ /* 0x000ee80008000800 */
[----:B------:R-:W4:Y:S08]  /*0620*/  I2F.RP R9, R2 ;  /* 0x0000000200097306 */ /* 0x000f300000209400 */
[----:B--2---:R-:W2:Y:S01]  /*0630*/  MUFU.RCP R10, R10 ;  /* 0x0000000a000a7308 */ /* 0x004ea20000001000 */
[----:B0-----:R-:W-:-:S07]  /*0640*/  IMAD R60, R56, R61, RZ ;  /* 0x0000003d383c7224 */ /* 0x001fce00078e02ff */
[----:B----4-:R-:W0:Y:S01]  /*0650*/  MUFU.RCP R9, R9 ;  /* 0x0000000900097308 */ /* 0x010e220000001000 */
[----:B--2---:R-:W-:-:S07]  /*0660*/  VIADD R4, R10, 0xffffffe ;  /* 0x0ffffffe0a047836 */ /* 0x004fce0000000000 */
[----:B------:R2:W4:Y:S01]  /*0670*/  F2I.FTZ.U32.TRUNC.NTZ R5, R4 ;  /* 0x0000000400057305 */ /* 0x000522000021f000 */
[----:B0-----:R-:W-:-:S07]  /*0680*/  VIADD R6, R9, 0xffffffe ;  /* 0x0ffffffe09067836 */ /* 0x001fce0000000000 */
[----:B------:R0:W5:Y:S01]  /*0690*/  F2I.FTZ.U32.TRUNC.NTZ R7, R6 ;  /* 0x0000000600077305 */ /* 0x000162000021f000 */
[----:B--2---:R-:W-:Y:S02]  /*06a0*/  IMAD.MOV.U32 R4, RZ, RZ, RZ ;  /* 0x000000ffff047224 */ /* 0x004fe400078e00ff */
[----:B----4-:R-:W-:Y:S02]  /*06b0*/  IMAD.MOV R12, RZ, RZ, -R5 ;  /* 0x000000ffff0c7224 */ /* 0x010fe400078e0a05 */
[----:B0-----:R-:W-:Y:S02]  /*06c0*/  IMAD.MOV.U32 R6, RZ, RZ, RZ ;  /* 0x000000ffff067224 */ /* 0x001fe400078e00ff */
[----:B------:R-:W-:Y:S01]  /*06d0*/  IMAD R11, R12, R13, RZ ;  /* 0x0000000d0c0b7224 */ /* 0x000fe200078e02ff */
[----:B------:R-:W-:-:S03]  /*06e0*/  SHF.R.U32.HI R12, RZ, 0x2, R0 ;  /* 0x00000002ff0c7819 */ /* 0x000fc60000011600 */
[----:B------:R-:W-:Y:S01]  /*06f0*/  IMAD.HI.U32 R5, R5, R11, R4 ;  /* 0x0000000b05057227 */ /* 0x000fe200078e0004 */
[----:B------:R-:W-:-:S03]  /*0700*/  LEA.HI R4, R3, R8, RZ, 0x1b ;  /* 0x0000000803047211 */ /* 0x000fc600078fd8ff */
[----:B-----5:R-:W-:Y:S02]  /*0710*/  IMAD.MOV R9, RZ, RZ, -R7 ;  /* 0x000000ffff097224 */ /* 0x020fe400078e0a07 */
[----:B------:R-:W-:-:S04]  /*0720*/  IMAD.HI.U32 R5, R5, R14, RZ ;  /* 0x0000000e05057227 */ /* 0x000fc800078e00ff */
[----:B------:R-:W-:Y:S02]  /*0730*/  IMAD.MOV R10, RZ, RZ, -R5 ;  /* 0x000000ffff0a7224 */ /* 0x000fe400078e0a05 */
[----:B------:R-:W-:Y:S02]  /*0740*/  IMAD R9, R9, R2, RZ ;  /* 0x0000000209097224 */ /* 0x000fe400078e02ff */
[----:B------:R-:W-:Y:S02]  /*0750*/  IMAD R14, R13, R10, R14 ;  /* 0x0000000a0d0e7224 */ /* 0x000fe400078e020e */
[----:B------:R-:W-:Y:S02]  /*0760*/  VIADD R15, R4, 0x78 ;  /* 0x00000078040f7836 */ /* 0x000fe40000000000 */
[----:B------:R-:W-:Y:S01]  /*0770*/  IMAD.HI.U32 R5, R7, R9, R6 ;  /* 0x0000000907057227 */ /* 0x000fe200078e0006 */
[----:B------:R-:W-:Y:S02]  /*0780*/  ISETP.GT.U32.AND P0, PT, R13, R14, PT ;  /* 0x0000000e0d00720c */ /* 0x000fe40003f04070 */
[----:B------:R-:W-:Y:S01]  /*0790*/  IABS R16, R15 ;  /* 0x0000000f00107213 */ /* 0x000fe20000000000 */
[----:B------:R-:W-:Y:S01]  /*07a0*/  IMAD.SHL.U32 R6, R0, 0x2, RZ ;  /* 0x0000000200067824 */ /* 0x000fe200078e00ff */
[----:B------:R-:W-:Y:S01]  /*07b0*/  SHF.R.S32.HI R7, RZ, 0x1f, R64 ;  /* 0x0000001fff077819 */ /* 0x000fe20000011440 */
[----:B------:R-:W-:Y:S01]  /*07c0*/  VIADD R22, R4, 0x68 ;  /* 0x0000006804167836 */ /* 0x000fe20000000000 */
[----:B------:R-:W-:Y:S01]  /*07d0*/  ISETP.GE.AND P2, PT, R15, RZ, PT ;  /* 0x000000ff0f00720c */ /* 0x000fe20003f46270 */
[----:B------:R-:W-:Y:S01]  /*07e0*/  IMAD.HI.U32 R9, R5, R16, RZ ;  /* 0x0000001005097227 */ /* 0x000fe200078e00ff */
[----:B------:R-:W-:-:S02]  /*07f0*/  LOP3.LUT R11, R6, 0x1fe, RZ, 0xc0, !PT ;  /* 0x000001fe060b7812 */ /* 0x000fc400078ec0ff */
[----:B------:R-:W-:Y:S01]  /*0800*/  LEA.HI R64, R7, R64, RZ, 0x5 ;  /* 0x0000004007407211 */ /* 0x000fe200078f28ff */
[----:B------:R-:W-:Y:S01]  /*0810*/  VIADD R17, R4, 0x70 ;  /* 0x0000007004117836 */ /* 0x000fe20000000000 */
[----:B------:R-:W-:Y:S01]  /*0820*/  LOP3.LUT R7, R11, 0x30, R12, 0x78, !PT ;  /* 0x000000300b077812 */ /* 0x000fe200078e780c */
[----:B------:R-:W-:Y:S01]  /*0830*/  IMAD.MOV R11, RZ, RZ, -R9 ;  /* 0x000000ffff0b7224 */ /* 0x000fe200078e0a09 */
[----:B------:R-:W-:Y:S01]  /*0840*/  IABS R18, R22 ;  /* 0x0000001600127213 */ /* 0x000fe20000000000 */
[----:B------:R-:W-:Y:S01]  /*0850*/  @!P0 IMAD.IADD R14, R14, 0x1, -R13 ;  /* 0x000000010e0e8824 */ /* 0x000fe200078e0a0d */
[----:B------:R-:W-:Y:S01]  /*0860*/  IABS R21, R17 ;  /* 0x0000001100157213 */ /* 0x000fe20000000000 */
[----:B------:R-:W-:Y:S01]  /*0870*/  IMAD R16, R2, R11, R16 ;  /* 0x0000000b02107224 */ /* 0x000fe200078e0210 */
[----:B------:R-:W-:Y:S01]  /*0880*/  ISETP.GE.AND P5, PT, R17, RZ, PT ;  /* 0x000000ff1100720c */ /* 0x000fe20003fa6270 */
[----:B------:R-:W-:Y:S01]  /*0890*/  VIADD R12, R4, 0x60 ;  /* 0x00000060040c7836 */ /* 0x000fe20000000000 */
[----:B------:R-:W-:Y:S01]  /*08a0*/  ISETP.GT.U32.AND P0, PT, R13, R14, PT ;  /* 0x0000000e0d00720c */ /* 0x000fe20003f04070 */
[----:B------:R-:W-:Y:S01]  /*08b0*/  IMAD.HI.U32 R9, R5, R18, RZ ;  /* 0x0000001205097227 */ /* 0x000fe200078e00ff */
[----:B------:R-:W-:-:S02]  /*08c0*/  ISETP.GT.U32.AND P3, PT, R2, R16, PT ;  /* 0x000000100200720c */ /* 0x000fc40003f64070 */
[----:B------:R-:W-:Y:S01]  /*08d0*/  IABS R19, R12 ;  /* 0x0000000c00137213 */ /* 0x000fe20000000000 */
[----:B------:R-:W-:Y:S01]  /*08e0*/  IMAD.MOV R9, RZ, RZ, -R9 ;  /* 0x000000ffff097224 */ /* 0x000fe200078e0a09 */
[----:B------:R-:W-:Y:S01]  /*08f0*/  SHF.R.S32.HI R64, RZ, 0x5, R64 ;  /* 0x00000005ff407819 */ /* 0x000fe20000011440 */
[----:B------:R-:W-:-:S04]  /*0900*/  IMAD.HI.U32 R10, R5, R21, RZ ;  /* 0x00000015050a7227 */ /* 0x000fc800078e00ff */
[----:B------:R-:W-:Y:S02]  /*0910*/  IMAD R18, R2, R9, R18 ;  /* 0x0000000902127224 */ /* 0x000fe400078e0212 */
[----:B------:R-:W-:Y:S01]  /*0920*/  @!P0 IADD3 R14, PT, PT, R14, -R13, RZ ;  /* 0x8000000d0e0e8210 */ /* 0x000fe20007ffe0ff */
[----:B------:R-:W-:Y:S01]  /*0930*/  IMAD.HI.U32 R9, R5, R19, RZ ;  /* 0x0000001305097227 */ /* 0x000fe200078e00ff */
[----:B------:R-:W-:Y:S02]  /*0940*/  ISETP.NE.AND P0, PT, R26, RZ, PT ;  /* 0x000000ff1a00720c */ /* 0x000fe40003f05270 */
[----:B------:R-:W-:Y:S01]  /*0950*/  ISETP.GT.U32.AND P4, PT, R2, R18, PT ;  /* 0x000000120200720c */ /* 0x000fe20003f84070 */
[----:B------:R-:W-:Y:S01]  /*0960*/  @!P3 IMAD.IADD R16, R16, 0x1, -R2 ;  /* 0x000000011010b824 */ /* 0x000fe200078e0a02 */
[----:B------:R-:W-:Y:S01]  /*0970*/  ISETP.GE.AND P3, PT, R22, RZ, PT ;  /* 0x000000ff1600720c */ /* 0x000fe20003f66270 */
[----:B------:R-:W-:Y:S02]  /*0980*/  @!P6 IMAD.MOV R14, RZ, RZ, -R14 ;  /* 0x000000ffff0ee224 */ /* 0x000fe400078e0a0e */
[----:B------:R-:W-:Y:S01]  /*0990*/  IMAD.MOV R9, RZ, RZ, -R9 ;  /* 0x000000ffff097224 */ /* 0x000fe200078e0a09 */
[----:B------:R-:W-:Y:S01]  /*09a0*/  ISETP.GT.U32.AND P6, PT, R2, R16, PT ;  /* 0x000000100200720c */ /* 0x000fe20003fc4070 */
[----:B------:R-:W-:-:S02]  /*09b0*/  IMAD.MOV R10, RZ, RZ, -R10 ;  /* 0x000000ffff0a7224 */ /* 0x000fc400078e0a0a */
[C---:B------:R-:W-:Y:S02]  /*09c0*/  IMAD R19, R2.reuse, R9, R19 ;  /* 0x0000000902137224 */ /* 0x040fe400078e0213 */
[----:B------:R-:W-:Y:S01]  /*09d0*/  IMAD R21, R2, R10, R21 ;  /* 0x0000000a02157224 */ /* 0x000fe200078e0215 */
[----:B------:R-:W-:Y:S01]  /*09e0*/  @!P0 LOP3.LUT R14, RZ, R26, RZ, 0x33, !PT ;  /* 0x0000001aff0e8212 */ /* 0x000fe200078e33ff */
[C---:B------:R-:W-:Y:S02]  /*09f0*/  VIADD R23, R4.reuse, 0x58 ;  /* 0x0000005804177836 */ /* 0x040fe40000000000 */
[----:B------:R-:W-:Y:S01]  /*0a00*/  VIADD R40, R4, 0x50 ;  /* 0x0000005004287836 */ /* 0x000fe20000000000 */
[----:B------:R-:W-:Y:S01]  /*0a10*/  ISETP.GT.U32.AND P1, PT, R2, R21, PT ;  /* 0x000000150200720c */ /* 0x000fe20003f24070 */
[----:B------:R-:W-:Y:S01]  /*0a20*/  VIADD R32, R4, 0x40 ;  /* 0x0000004004207836 */ /* 0x000fe20000000000 */
[----:B------:R-:W-:Y:S01]  /*0a30*/  IABS R20, R23 ;  /* 0x0000001700147213 */ /* 0x000fe20000000000 */
[--C-:B------:R-:W-:Y:S01]  /*0a40*/  @!P6 IMAD.IADD R16, R16, 0x1, -R2.reuse ;  /* 0x000000011010e824 */ /* 0x100fe200078e0a02 */
[----:B------:R-:W-:Y:S01]  /*0a50*/  ISETP.GT.U32.AND P6, PT, R2, R19, PT ;  /* 0x000000130200720c */ /* 0x000fe20003fc4070 */
[----:B------:R-:W-:Y:S01]  /*0a60*/  @!P4 IMAD.IADD R18, R18, 0x1, -R2 ;  /* 0x000000011212c824 */ /* 0x000fe200078e0a02 */
[----:B------:R-:W-:Y:S01]  /*0a70*/  IABS R13, R40 ;  /* 0x00000028000d7213 */ /* 0x000fe20000000000 */
[----:B------:R-:W-:Y:S01]  /*0a80*/  IMAD.HI.U32 R10, R5, R20, RZ ;  /* 0x00000014050a7227 */ /* 0x000fe200078e00ff */
[----:B------:R-:W-:-:S02]  /*0a90*/  IABS R17, R32 ;  /* 0x0000002000117213 */ /* 0x000fc40000000000 */
[----:B------:R-:W-:Y:S01]  /*0aa0*/  ISETP.GT.U32.AND P0, PT, R2, R18, PT ;  /* 0x000000120200720c */ /* 0x000fe20003f04070 */
[----:B------:R-:W-:Y:S02]  /*0ab0*/  IMAD.MOV R11, RZ, RZ, -R10 ;  /* 0x000000ffff0b7224 */ /* 0x000fe400078e0a0a */
[----:B------:R-:W-:Y:S01]  /*0ac0*/  @!P1 IMAD.IADD R21, R21, 0x1, -R2 ;  /* 0x0000000115159824 */ /* 0x000fe200078e0a02 */
[----:B------:R-:W-:Y:S01]  /*0ad0*/  ISETP.GE.AND P1, PT, R12, RZ, PT ;  /* 0x000000ff0c00720c */ /* 0x000fe20003f26270 */
[----:B------:R-:W-:-:S03]  /*0ae0*/  IMAD.HI.U32 R9, R5, R13, RZ ;  /* 0x0000000d05097227 */ /* 0x000fc600078e00ff */
[C---:B------:R-:W-:Y:S01]  /*0af0*/  ISETP.GT.U32.AND P4, PT, R2.reuse, R21, PT ;  /* 0x000000150200720c */ /* 0x040fe20003f84070 */
[----:B------:R-:W-:Y:S02]  /*0b00*/  @!P6 IMAD.IADD R19, R19, 0x1, -R2 ;  /* 0x000000011313e824 */ /* 0x000fe400078e0a02 */
[C---:B------:R-:W-:Y:S02]  /*0b10*/  IMAD R20, R2.reuse, R11, R20 ;  /* 0x0000000b02147224 */ /* 0x040fe400078e0214 */
[----:B------:R-:W-:Y:S01]  /*0b20*/  IMAD.HI.U32 R11, R5, R17, RZ ;  /* 0x00000011050b7227 */ /* 0x000fe200078e00ff */
[----:B------:R-:W-:-:S03]  /*0b30*/  ISETP.GT.U32.AND P6, PT, R2, R19, PT ;  /* 0x000000130200720c */ /* 0x000fc60003fc4070 */
[----:B------:R-:W-:Y:S02]  /*0b40*/  IMAD.MOV R9, RZ, RZ, -R9 ;  /* 0x000000ffff097224 */ /* 0x000fe400078e0a09 */
[----:B------:R-:W-:Y:S02]  /*0b50*/  IMAD.MOV R22, RZ, RZ, -R11 ;  /* 0x000000ffff167224 */ /* 0x000fe400078e0a0b */
[----:B------:R-:W-:Y:S02]  /*0b60*/  IMAD R11, R2, R9, R13 ;  /* 0x00000009020b7224 */ /* 0x000fe400078e020d */
[----:B------:R-:W-:Y:S02]  /*0b70*/  VIADD R34, R4, 0x48 ;  /* 0x0000004804227836 */ /* 0x000fe40000000000 */
[----:B------:R-:W-:Y:S01]  /*0b80*/  @!P4 IMAD.IADD R21, R21, 0x1, -R2 ;  /* 0x000000011515c824 */ /* 0x000fe200078e0a02 */
[----:B------:R-:W-:Y:S01]  /*0b90*/  ISETP.GT.U32.AND P4, PT, R2, R20, PT ;  /* 0x000000140200720c */ /* 0x000fe20003f84070 */
[----:B------:R-:W-:Y:S01]  /*0ba0*/  VIADD R41, R4, 0x30 ;  /* 0x0000003004297836 */ /* 0x000fe20000000000 */
[----:B------:R-:W-:Y:S01]  /*0bb0*/  @!P6 IADD3 R19, PT, PT, R19, -R2, RZ ;  /* 0x800000021313e210 */ /* 0x000fe20007ffe0ff */
[C---:B------:R-:W-:Y:S01]  /*0bc0*/  IMAD R13, R2.reuse, R22, R17 ;  /* 0x00000016020d7224 */ /* 0x040fe200078e0211 */
[----:B------:R-:W-:Y:S01]  /*0bd0*/  ISETP.GT.U32.AND P6, PT, R2, R11, PT ;  /* 0x0000000b0200720c */ /* 0x000fe20003fc4070 */
[C---:B------:R-:W-:Y:S01]  /*0be0*/  VIADD R30, R4.reuse, 0x38 ;  /* 0x00000038041e7836 */ /* 0x040fe20000000000 */
[----:B------:R-:W-:Y:S01]  /*0bf0*/  IABS R15, R34 ;  /* 0x00000022000f7213 */ /* 0x000fe20000000000 */
[C---:B------:R-:W-:Y:S01]  /*0c00*/  VIADD R39, R4.reuse, 0x28 ;  /* 0x0000002804277836 */ /* 0x040fe20000000000 */
[----:B------:R-:W-:Y:S01]  /*0c10*/  IABS R31, R41 ;  /* 0x00000029001f7213 */ /* 0x000fe20000000000 */
[----:B------:R-:W-:Y:S01]  /*0c20*/  VIADD R36, R4, 0x18 ;  /* 0x0000001804247836 */ /* 0x000fe20000000000 */
[----:B------:R-:W-:Y:S01]  /*0c30*/  IABS R29, R30 ;  /* 0x0000001e001d7213 */ /* 0x000fe20000000000 */
[----:B------:R-:W-:Y:S01]  /*0c40*/  IMAD.HI.U32 R10, R5, R15, RZ ;  /* 0x0000000f050a7227 */ /* 0x000fe200078e00ff */
[----:B------:R-:W-:-:S02]  /*0c50*/  IABS R22, R39 ;  /* 0x0000002700167213 */ /* 0x000fc40000000000 */
[----:B------:R-:W-:Y:S01]  /*0c60*/  IABS R26, R36 ;  /* 0x00000024001a7213 */ /* 0x000fe20000000000 */
[----:B------:R-:W-:Y:S02]  /*0c70*/  IMAD.MOV R10, RZ, RZ, -R10 ;  /* 0x000000ffff0a7224 */ /* 0x000fe400078e0a0a */
[----:B------:R-:W-:Y:S01]  /*0c80*/  @!P6 IMAD.IADD R11, R11, 0x1, -R2 ;  /* 0x000000010b0be824 */ /* 0x000fe200078e0a02 */
[C---:B------:R-:W-:Y:S01]  /*0c90*/  ISETP.GT.U32.AND P6, PT, R2.reuse, R13, PT ;  /* 0x0000000d0200720c */ /* 0x040fe20003fc4070 */
[----:B------:R-:W-:Y:S02]  /*0ca0*/  IMAD R9, R2, R10, R15 ;  /* 0x0000000a02097224 */ /* 0x000fe400078e020f */
[----:B------:R-:W-:-:S04]  /*0cb0*/  IMAD.HI.U32 R10, R5, R31, RZ ;  /* 0x0000001f050a7227 */ /* 0x000fc800078e00ff */
[----:B------:R-:W-:Y:S02]  /*0cc0*/  @!P4 IMAD.IADD R20, R20, 0x1, -R2 ;  /* 0x000000011414c824 */ /* 0x000fe400078e0a02 */
[----:B------:R-:W-:Y:S02]  /*0cd0*/  IMAD.MOV R10, RZ, RZ, -R10 ;  /* 0x000000ffff0a7224 */ /* 0x000fe400078e0a0a */
[--C-:B------:R-:W-:Y:S01]  /*0ce0*/  @!P0 IMAD.IADD R18, R18, 0x1, -R2.reuse ;  /* 0x0000000112128824 */ /* 0x100fe200078e0a02 */
[C---:B------:R-:W-:Y:S01]  /*0cf0*/  ISETP.GT.U32.AND P4, PT, R2.reuse, R20, PT ;  /* 0x000000140200720c */ /* 0x040fe20003f84070 */
[C---:B------:R-:W-:Y:S01]  /*0d00*/  IMAD R31, R2.reuse, R10, R31 ;  /* 0x0000000a021f7224 */ /* 0x040fe200078e021f */
[----:B------:R-:W-:Y:S01]  /*0d10*/  ISETP.GE.AND P0, PT, R23, RZ, PT ;  /* 0x000000ff1700720c */ /* 0x000fe20003f06270 */
[----:B------:R-:W-:Y:S02]  /*0d20*/  @!P6 IMAD.IADD R13, R13, 0x1, -R2 ;  /* 0x000000010d0de824 */ /* 0x000fe400078e0a02 */
[----:B------:R-:W-:Y:S01]  /*0d30*/  @!P2 IMAD.MOV R16, RZ, RZ, -R16 ;  /* 0x000000ffff10a224 */ /* 0x000fe200078e0a10 */
[----:B------:R-:W-:Y:S01]  /*0d40*/  ISETP.GT.U32.AND P6, PT, R2, R31, PT ;  /* 0x0000001f0200720c */ /* 0x000fe20003fc4070 */
[----:B------:R-:W-:Y:S01]  /*0d50*/  VIADD R38, R4, 0x20 ;  /* 0x0000002004267836 */ /* 0x000fe20000000000 */
[----:B------:R-:W-:Y:S01]  /*0d60*/  ISETP.GT.U32.AND P2, PT, R2, R11, PT ;  /* 0x0000000b0200720c */ /* 0x000fe20003f44070 */
[----:B------:R-:W-:-:S03]  /*0d70*/  IMAD.HI.U32 R12, R5, R29, RZ ;  /* 0x0000001d050c7227 */ /* 0x000fc600078e00ff */
[----:B------:R-:W-:Y:S01]  /*0d80*/  IABS R24, R38 ;  /* 0x0000002600187213 */ /* 0x000fe20000000000 */
[----:B------:R-:W-:Y:S01]  /*0d90*/  @!P4 IMAD.IADD R20, R20, 0x1, -R2 ;  /* 0x000000011414c824 */ /* 0x000fe200078e0a02 */
[----:B------:R-:W-:Y:S01]  /*0da0*/  ISETP.GT.U32.AND P4, PT, R2, R9, PT ;  /* 0x000000090200720c */ /* 0x000fe20003f84070 */
[----:B------:R-:W-:Y:S02]  /*0db0*/  VIADD R37, R4, 0x10 ;  /* 0x0000001004257836 */ /* 0x000fe40000000000 */
[----:B------:R-:W-:-:S03]  /*0dc0*/  IMAD.HI.U32 R10, R5, R22, RZ ;  /* 0x00000016050a7227 */ /* 0x000fc600078e00ff */
[----:B------:R-:W-:Y:S01]  /*0dd0*/  IABS R28, R37 ;  /* 0x00000025001c7213 */ /* 0x000fe20000000000 */
[----:B------:R-:W-:-:S04]  /*0de0*/  IMAD.HI.U32 R15, R5, R26, RZ ;  /* 0x0000001a050f7227 */ /* 0x000fc800078e00ff */
[----:B------:R-:W-:Y:S02]  /*0df0*/  IMAD.MOV R12, RZ, RZ, -R12 ;  /* 0x000000ffff0c7224 */ /* 0x000fe400078e0a0c */
[----:B------:R-:W-:Y:S02]  /*0e00*/  IMAD.MOV R23, RZ, RZ, -R10 ;  /* 0x000000ffff177224 */ /* 0x000fe400078e0a0a */
[----:B------:R-:W-:Y:S02]  /*0e10*/  @!P6 IMAD.IADD R31, R31, 0x1, -R2 ;  /* 0x000000011f1fe824 */ /* 0x000fe400078e0a02 */
[----:B------:R-:W-:Y:S02]  /*0e20*/  IMAD.MOV R33, RZ, RZ, -R15 ;  /* 0x000000ffff217224 */ /* 0x000fe400078e0a0f */
[C---:B------:R-:W-:Y:S02]  /*0e30*/  IMAD R29, R2.reuse, R12, R29 ;  /* 0x0000000c021d7224 */ /* 0x040fe400078e021d */
[----:B------:R-:W-:-:S02]  /*0e40*/  IMAD R15, R2, R23, R22 ;  /* 0x00000017020f7224 */ /* 0x000fc400078e0216 */
[----:B------:R-:W-:Y:S01]  /*0e50*/  @!P0 IMAD.MOV R20, RZ, RZ, -R20 ;  /* 0x000000ffff148224 */ /* 0x000fe200078e0a14 */
[----:B------:R-:W-:Y:S01]  /*0e60*/  ISETP.GT.U32.AND P0, PT, R2, R31, PT ;  /* 0x0000001f0200720c */ /* 0x000fe20003f04070 */
[----:B------:R-:W-:-:S04]  /*0e70*/  IMAD.HI.U32 R12, R5, R24, RZ ;  /* 0x00000018050c7227 */ /* 0x000fc800078e00ff */
[----:B------:R-:W-:-:S04]  /*0e80*/  IMAD.HI.U32 R17, R5, R28, RZ ;  /* 0x0000001c05117227 */ /* 0x000fc800078e00ff */
[--C-:B------:R-:W-:Y:S01]  /*0e90*/  @!P4 IMAD.IADD R9, R9, 0x1, -R2.reuse ;  /* 0x000000010909c824 */ /* 0x100fe200078e0a02 */
[C---:B------:R-:W-:Y:S01]  /*0ea0*/  ISETP.GT.U32.AND P4, PT, R2.reuse, R29, PT ;  /* 0x0000001d0200720c */ /* 0x040fe20003f84070 */
[----:B------:R-:W-:Y:S01]  /*0eb0*/  @!P2 IMAD.IADD R11, R11, 0x1, -R2 ;  /* 0x000000010b0ba824 */ /* 0x000fe200078e0a02 */
[C---:B------:R-:W-:Y:S01]  /*0ec0*/  ISETP.GT.U32.AND P2, PT, R2.reuse, R15, PT ;  /* 0x0000000f0200720c */ /* 0x040fe20003f44070 */
[----:B------:R-:W-:Y:S01]  /*0ed0*/  IMAD.MOV R25, RZ, RZ, -R12 ;  /* 0x000000ffff197224 */ /* 0x000fe200078e0a0c */
[C---:B------:R-:W-:Y:S01]  /*0ee0*/  ISETP.GT.U32.AND P6, PT, R2.reuse, R9, PT ;  /* 0x000000090200720c */ /* 0x040fe20003fc4070 */
[----:B------:R-:W-:Y:S02]  /*0ef0*/  IMAD.MOV R35, RZ, RZ, -R17 ;  /* 0x000000ffff237224 */ /* 0x000fe400078e0a11 */
[C---:B------:R-:W-:Y:S02]  /*0f00*/  IMAD R17, R2.reuse, R25, R24 ;  /* 0x0000001902117224 */ /* 0x040fe400078e0218 */
[C---:B------:R-:W-:Y:S01]  /*0f10*/  IMAD R25, R2.reuse, R35, R28 ;  /* 0x0000002302197224 */ /* 0x040fe200078e021c */
[----:B------:R-:W-:Y:S01]  /*0f20*/  IABS R35, R4 ;  /* 0x0000000400237213 */ /* 0x000fe20000000000 */
[----:B------:R-:W-:Y:S01]  /*0f30*/  @!P5 IMAD.MOV R21, RZ, RZ, -R21 ;  /* 0x000000ffff15d224 */ /* 0x000fe200078e0a15 */
[C---:B------:R-:W-:Y:S01]  /*0f40*/  ISETP.GT.U32.AND P5, PT, R2.reuse, R13, PT ;  /* 0x0000000d0200720c */ /* 0x040fe20003fa4070 */
[----:B------:R-:W-:Y:S01]  /*0f50*/  @!P0 IMAD.IADD R31, R31, 0x1, -R2 ;  /* 0x000000011f1f8824 */ /* 0x000fe200078e0a02 */
[----:B------:R-:W-:Y:S01]  /*0f60*/  ISETP.GT.U32.AND P0, PT, R2, R25, PT ;  /* 0x000000190200720c */ /* 0x000fe20003f04070 */
[----:B------:R-:W-:-:S02]  /*0f70*/  VIADD R10, R4, 0x8 ;  /* 0x00000008040a7836 */ /* 0x000fc40000000000 */
[----:B------:R-:W-:Y:S01]  /*0f80*/  @!P2 IMAD.IADD R15, R15, 0x1, -R2 ;  /* 0x000000010f0fa824 */ /* 0x000fe200078e0a02 */
[----:B------:R-:W-:Y:S01]  /*0f90*/  ISETP.GE.AND P2, PT, R32, RZ, PT ;  /* 0x000000ff2000720c */ /* 0x000fe20003f46270 */
[C---:B------:R-:W-:Y:S01]  /*0fa0*/  IMAD R23, R2.reuse, R33, R26 ;  /* 0x0000002102177224 */ /* 0x040fe200078e021a */
[----:B------:R-:W-:Y:S01]  /*0fb0*/  IABS R33, R10 ;  /* 0x0000000a00217213 */ /* 0x000fe20000000000 */
[----:B------:R-:W-:Y:S01]  /*0fc0*/  @!P1 IMAD.MOV R19, RZ, RZ, -R19 ;  /* 0x000000ffff139224 */ /* 0x000fe200078e0a13 */
[----:B------:R-:W-:Y:S01]  /*0fd0*/  @!P6 IADD3 R9, PT, PT, R9, -R2, RZ ;  /* 0x800000020909e210 */ /* 0x000fe20007ffe0ff */
[--C-:B------:R-:W-:Y:S01]  /*0fe0*/  @!P4 IMAD.IADD R29, R29, 0x1, -R2.reuse ;  /* 0x000000011d1dc824 */ /* 0x100fe200078e0a02 */
[----:B------:R-:W-:Y:S01]  /*0ff0*/  ISETP.GT.U32.AND P6, PT, R2, R17, PT ;  /* 0x000000110200720c */ /* 0x000fe20003fc4070 */
[--C-:B------:R-:W-:Y:S01]  /*1000*/  @!P5 IMAD.IADD R13, R13, 0x1, -R2.reuse ;  /* 0x000000010d0dd824 */ /* 0x100fe200078e0a02 */
[----:B------:R-:W-:Y:S01]  /*1010*/  ISETP.GE.AND P1, PT, R4, RZ, PT ;  /* 0x000000ff0400720c */ /* 0x000fe20003f26270 */
[----:B------:R-:W-:Y:S01]  /*1020*/  IMAD.HI.U32 R4, R5, R33, RZ ;  /* 0x0000002105047227 */ /* 0x000fe200078e00ff */
[----:B------:R-:W-:Y:S01]  /*1030*/  ISETP.GT.U32.AND P5, PT, R2, R23, PT ;  /* 0x000000170200720c */ /* 0x000fe20003fa4070 */
[----:B------:R-:W0:Y:S01]  /*1040*/  LDC R32, c[0x0][0x3ac] ;  /* 0x0000eb00ff207b82 */ /* 0x000e220000000800 */
[----:B------:R-:W-:Y:S01]  /*1050*/  ISETP.GE.AND P4, PT, R40, RZ, PT ;  /* 0x000000ff2800720c */ /* 0x000fe20003f86270 */
[----:B------:R-:W-:Y:S01]  /*1060*/  @!P0 IMAD.IADD R25, R25, 0x1, -R2 ;  /* 0x0000000119198824 */ /* 0x000fe200078e0a02 */
[----:B------:R-:W-:Y:S01]  /*1070*/  ISETP.GT.U32.AND P0, PT, R2, R15, PT ;  /* 0x0000000f0200720c */ /* 0x000fe20003f04070 */
[----:B------:R-:W-:-:S02]  /*1080*/  IMAD.MOV.U32 R26, RZ, RZ, R13 ;  /* 0x000000ffff1a7224 */ /* 0x000fc400078e000d */
[----:B------:R-:W-:Y:S02]  /*1090*/  IMAD.MOV R4, RZ, RZ, -R4 ;  /* 0x000000ffff047224 */ /* 0x000fe400078e0a04 */
[----:B------:R-:W-:Y:S01]  /*10a0*/  @!P3 IMAD.MOV R18, RZ, RZ, -R18 ;  /* 0x000000ffff12b224 */ /* 0x000fe200078e0a12 */
[C---:B------:R-:W-:Y:S01]  /*10b0*/  ISETP.GT.U32.AND P3, PT, R2.reuse, R29, PT ;  /* 0x0000001d0200720c */ /* 0x040fe20003f64070 */
[----:B------:R-:W-:Y:S01]  /*10c0*/  @!P2 IMAD.MOV R26, RZ, RZ, -R26 ;  /* 0x000000ffff1aa224 */ /* 0x000fe200078e0a1a */
[C---:B------:R-:W-:Y:S01]  /*10d0*/  ISETP.GT.U32.AND P2, PT, R2.reuse, R25, PT ;  /* 0x000000190200720c */ /* 0x040fe20003f44070 */
[----:B------:R-:W-:Y:S02]  /*10e0*/  IMAD R33, R2, R4, R33 ;  /* 0x0000000402217224 */ /* 0x000fe400078e0221 */
[----:B------:R-:W-:Y:S02]  /*10f0*/  IMAD.SHL.U32 R4, R0, 0x40, RZ ;  /* 0x0000004000047824 */ /* 0x000fe400078e00ff */
[----:B------:R-:W-:Y:S01]  /*1100*/  @!P6 IMAD.IADD R17, R17, 0x1, -R2 ;  /* 0x000000011111e824 */ /* 0x000fe200078e0a02 */
[----:B------:R-:W-:Y:S01]  /*1110*/  ISETP.GE.AND P6, PT, R30, RZ, PT ;  /* 0x000000ff1e00720c */ /* 0x000fe20003fc6270 */
[----:B------:R-:W-:Y:S01]  /*1120*/  IMAD.HI.U32 R5, R5, R35, RZ ;  /* 0x0000002305057227 */ /* 0x000fe200078e00ff */
[----:B------:R-:W-:-:S03]  /*1130*/  LOP3.LUT R4, R4, 0x1c0, RZ, 0xc0, !PT ;  /* 0x000001c004047812 */ /* 0x000fc600078ec0ff */
[----:B------:R-:W-:Y:S02]  /*1140*/  IMAD.MOV R5, RZ, RZ, -R5 ;  /* 0x000000ffff057224 */ /* 0x000fe400078e0a05 */
[----:B------:R-:W-:Y:S02]  /*1150*/  VIADD R4, R4, UR4 ;  /* 0x0000000404047c36 */ /* 0x000fe40008000000 */
[----:B------:R-:W-:Y:S01]  /*1160*/  IMAD R35, R2, R5, R35 ;  /* 0x0000000502237224 */ /* 0x000fe200078e0223 */
[----:B------:R-:W-:Y:S01]  /*1170*/  SHF.R.S32.HI R5, RZ, 0x6, R0 ;  /* 0x00000006ff057819 */ /* 0x000fe20000011400 */
[--C-:B------:R-:W-:Y:S01]  /*1180*/  @!P3 IMAD.IADD R29, R29, 0x1, -R2.reuse ;  /* 0x000000011d1db824 */ /* 0x100fe200078e0a02 */
[----:B------:R-:W-:Y:S01]  /*1190*/  ISETP.GE.AND P3, PT, R34, RZ, PT ;  /* 0x000000ff2200720c */ /* 0x000fe20003f66270 */
[----:B------:R-:W-:Y:S01]  /*11a0*/  @!P2 IMAD.IADD R25, R25, 0x1, -R2 ;  /* 0x000000011919a824 */ /* 0x000fe200078e0a02 */
[----:B------:R-:W-:Y:S01]  /*11b0*/  ISETP.GE.AND P2, PT, R37, RZ, PT ;  /* 0x000000ff2500720c */ /* 0x000fe20003f46270 */
[----:B------:R-:W-:-:S02]  /*11c0*/  IMAD.MOV.U32 R24, RZ, RZ, R9 ;  /* 0x000000ffff187224 */ /* 0x000fc400078e0009 */
[----:B------:R-:W-:Y:S01]  /*11d0*/  @!P0 IMAD.IADD R15, R15, 0x1, -R2 ;  /* 0x000000010f0f8824 */ /* 0x000fe200078e0a02 */
[----:B------:R-:W-:Y:S01]  /*11e0*/  ISETP.GT.U32.AND P0, PT, R2, R35, PT ;  /* 0x000000230200720c */ /* 0x000fe20003f04070 */
[----:B------:R-:W-:Y:S01]  /*11f0*/  IMAD R37, R3, 0x10, R4 ;  /* 0x0000001003257824 */ /* 0x000fe200078e0204 */
[----:B------:R-:W-:Y:S01]  /*1200*/  SHF.R.S32.HI R4, RZ, 0x2, R0 ;  /* 0x00000002ff047819 */ /* 0x000fe20000011400 */
[----:B------:R-:W-:Y:S02]  /*1210*/  IMAD.SHL.U32 R9, R0, 0x20, RZ ;  /* 0x0000002000097824 */ /* 0x000fe400078e00ff */
[----:B------:R-:W-:Y:S01]  /*1220*/  @!P6 IMAD.MOV R29, RZ, RZ, -R29 ;  /* 0x000000ffff1de224 */ /* 0x000fe200078e0a1d */
[----:B------:R-:W-:Y:S01]  /*1230*/  ISETP.GT.U32.AND P6, PT, R2, R33, PT ;  /* 0x000000210200720c */ /* 0x000fe20003fc4070 */
[C---:B------:R-:W-:Y:S01]  /*1240*/  IMAD.SHL.U32 R3, R0.reuse, 0x10, RZ ;  /* 0x0000001000037824 */ /* 0x040fe200078e00ff */
[----:B------:R-:W-:Y:S01]  /*1250*/  LOP3.LUT R9, R9, 0x60, RZ, 0xc0, !PT ;  /* 0x0000006009097812 */ /* 0x000fe200078ec0ff */
[----:B------:R-:W-:Y:S01]  /*1260*/  IMAD.SHL.U32 R13, R0, 0x8, RZ ;  /* 0x00000008000d7824 */ /* 0x000fe200078e00ff */
[----:B------:R-:W-:Y:S01]  /*1270*/  SGXT R4, R4, 0x1 ;  /* 0x000000010404781a */ /* 0x000fe20000000200 */
[----:B------:R-:W-:Y:S01]  /*1280*/  IMAD.MOV.U32 R22, RZ, RZ, R11 ;  /* 0x000000ffff167224 */ /* 0x000fe200078e000b */
[----:B------:R-:W-:Y:S01]  /*1290*/  SGXT R0, R5, 0x1 ;  /* 0x000000010500781a */ /* 0x000fe20000000200 */
[----:B------:R-:W-:Y:S01]  /*12a0*/  @!P3 IMAD.MOV R24, RZ, RZ, -R24 ;  /* 0x000000ffff18b224 */ /* 0x000fe200078e0a18 */
[----:B------:R-:W-:Y:S01]  /*12b0*/  LOP3.LUT R11, R9, 0x90, R4, 0xf8, !PT ;  /* 0x00000090090b7812 */ /* 0x000fe200078ef804 */
[--C-:B------:R-:W-:Y:S01]  /*12c0*/  @!P0 IMAD.IADD R35, R35, 0x1, -R2.reuse ;  /* 0x0000000123238824 */ /* 0x100fe200078e0a02 */
[----:B------:R-:W-:Y:S01]  /*12d0*/  LOP3.LUT R5, R3, 0x100, RZ, 0xc0, !PT ;  /* 0x0000010003057812 */ /* 0x000fe200078ec0ff */
[--C-:B------:R-:W-:Y:S01]  /*12e0*/  @!P5 IMAD.IADD R23, R23, 0x1, -R2.reuse ;  /* 0x000000011717d824 */ /* 0x100fe200078e0a02 */
[----:B------:R-:W-:Y:S01]  /*12f0*/  LOP3.LUT R3, R0, 0x90, RZ, 0xc0, !PT ;  /* 0x0000009000037812 */ /* 0x000fe200078ec0ff */
[----:B------:R-:W-:Y:S01]  /*1300*/  @!P6 IMAD.IADD R33, R33, 0x1, -R2 ;  /* 0x000000012121e824 */ /* 0x000fe200078e0a02 */
[----:B------:R-:W-:Y:S01]  /*1310*/  LOP3.LUT R0, R11, 0x10, R6, 0x78, !PT ;  /* 0x000000100b007812 */ /* 0x000fe200078e7806 */
[----:B------:R-:W-:Y:S01]  /*1320*/  @!P4 IMAD.MOV R22, RZ, RZ, -R22 ;  /* 0x000000ffff16c224 */ /* 0x000fe200078e0a16 */
[----:B------:R-:W-:Y:S01]  /*1330*/  ISETP.GT.U32.AND P3, PT, R2, R17, PT ;  /* 0x000000110200720c */ /* 0x000fe20003f64070 */
[----:B------:R-:W-:Y:S01]  /*1340*/  @!P2 IMAD.MOV R25, RZ, RZ, -R25 ;  /* 0x000000ffff19a224 */ /* 0x000fe200078e0a19 */
[----:B------:R-:W-:Y:S01]  /*1350*/  ISETP.GE.AND P5, PT, R41, RZ, PT ;  /* 0x000000ff2900720c */ /* 0x000fe20003fa6270 */
[----:B0-----:R-:W-:Y:S01]  /*1360*/  IMAD R62, R57, R32, RZ ;  /* 0x00000020393e7224 */ /* 0x001fe200078e02ff */
[----:B------:R-:W-:Y:S01]  /*1370*/  IADD3 R5, PT, PT, R0, UR4, R5 ;  /* 0x0000000400057c10 */ /* 0x000fe2000fffe005 */
[----:B------:R-:W-:Y:S01]  /*1380*/  IMAD.SHL.U32 R63, R32, 0x20, RZ ;  /* 0x00000020203f7824 */ /* 0x000fe200078e00ff */
[C---:B------:R-:W-:Y:S01]  /*1390*/  ISETP.GT.U32.AND P0, PT, R2.reuse, R35, PT ;  /* 0x000000230200720c */ /* 0x040fe20003f04070 */
[----:B------:R-:W0:Y:S01]  /*13a0*/  LDC R0, c[0x0][0x3b0] ;  /* 0x0000ec00ff007b82 */ /* 0x000e220000000800 */
[----:B------:R-:W-:-:S02]  /*13b0*/  ISETP.GT.U32.AND P4, PT, R2, R23, PT ;  /* 0x000000170200720c */ /* 0x000fc40003f84070 */
[----:B------:R-:W-:Y:S02]  /*13c0*/  ISETP.GT.U32.AND P6, PT, R2, R33, PT ;  /* 0x000000210200720c */ /* 0x000fe40003fc4070 */
[----:B------:R-:W-:Y:S01]  /*13d0*/  LOP3.LUT R4, R13, 0x30, R6, 0x48, !PT ;  /* 0x000000300d047812 */ /* 0x000fe200078e4806 */
[----:B------:R-:W-:Y:S01]  /*13e0*/  @!P3 IMAD.IADD R17, R17, 0x1, -R2 ;  /* 0x000000011111b824 */ /* 0x000fe200078e0a02 */
[----:B------:R-:W-:Y:S01]  /*13f0*/  ISETP.GE.AND P3, PT, R38, RZ, PT ;  /* 0x000000ff2600720c */ /* 0x000fe20003f66270 */
[----:B------:R-:W2:Y:S01]  /*1400*/  LDC.64 R12, c[0x0][0x388] ;  /* 0x0000e200ff0c7b82 */ /* 0x000ea20000000a00 */
[----:B------:R-:W-:Y:S01]  /*1410*/  @!P5 IMAD.MOV R31, RZ, RZ, -R31 ;  /* 0x000000ffff1fd224 */ /* 0x000fe200078e0a1f */
[----:B------:R-:W-:Y:S01]  /*1420*/  ISETP.GE.AND P5, PT, R39, RZ, PT ;  /* 0x000000ff2700720c */ /* 0x000fe20003fa6270 */
[----:B------:R-:W-:Y:S01]  /*1430*/  IMAD.IADD R4, R4, 0x1, R37 ;  /* 0x0000000104047824 */ /* 0x000fe200078e0225 */
[----:B------:R-:W-:Y:S01]  /*1440*/  LOP3.LUT R6, R3, 0x17e, R6, 0x78, !PT ;  /* 0x0000017e03067812 */ /* 0x000fe200078e7806 */
[----:B------:R-:W-:Y:S01]  /*1450*/  @!P0 IMAD.IADD R35, R35, 0x1, -R2 ;  /* 0x0000000123238824 */ /* 0x000fe200078e0a02 */
[----:B------:R-:W-:-:S02]  /*1460*/  @!P4 IADD3 R23, PT, PT, R23, -R2, RZ ;  /* 0x800000021717c210 */ /* 0x000fc40007ffe0ff */
[----:B------:R-:W-:Y:S01]  /*1470*/  @!P6 IMAD.IADD R33, R33, 0x1, -R2 ;  /* 0x000000012121e824 */ /* 0x000fe200078e0a02 */
[----:B------:R-:W-:Y:S01]  /*1480*/  ISETP.NE.AND P0, PT, R27, RZ, PT ;  /* 0x000000ff1b00720c */ /* 0x000fe20003f05270 */
[----:B------:R-:W-:Y:S01]  /*1490*/  @!P1 IMAD.MOV R35, RZ, RZ, -R35 ;  /* 0x000000ffff239224 */ /* 0x000fe200078e0a23 */
[----:B------:R-:W-:Y:S01]  /*14a0*/  ISETP.GE.AND P4, PT, R36, RZ, PT ;  /* 0x000000ff2400720c */ /* 0x000fe20003f86270 */
[----:B------:R-:W-:Y:S01]  /*14b0*/  @!P3 IMAD.MOV R17, RZ, RZ, -R17 ;  /* 0x000000ffff11b224 */ /* 0x000fe200078e0a11 */
[----:B------:R-:W-:Y:S02]  /*14c0*/  ISETP.GE.AND P6, PT, R10, RZ, PT ;  /* 0x000000ff0a00720c */ /* 0x000fe40003fc6270 */
[----:B------:R-:W-:Y:S01]  /*14d0*/  LOP3.LUT R27, RZ, R27, RZ, 0x33, !PT ;  /* 0x0000001bff1b7212 */ /* 0x000fe200078e33ff */
[----:B------:R-:W4:Y:S01]  /*14e0*/  LDC.64 R10, c[0x0][0x380] ;  /* 0x0000e000ff0a7b82 */ /* 0x000f220000000a00 */
[----:B------:R-:W-:Y:S01]  /*14f0*/  @!P5 IMAD.MOV R15, RZ, RZ, -R15 ;  /* 0x000000ffff0fd224 */ /* 0x000fe200078e0a0f */
[----:B------:R-:W-:-:S02]  /*1500*/  LOP3.LUT R3, R56, 0x10, RZ, 0xfc, !PT ;  /* 0x0000001038037812 */ /* 0x000fc400078efcff */
[C---:B------:R-:W-:Y:S02]  /*1510*/  SEL R16, R27.reuse, R16, !P0 ;  /* 0x000000101b107207 */ /* 0x040fe40004000000 */
[----:B------:R-:W-:Y:S01]  /*1520*/  SEL R21, R27, R21, !P0 ;  /* 0x000000151b157207 */ /* 0x000fe20004000000 */
[----:B------:R-:W-:Y:S01]  /*1530*/  IMAD R59, R3, R61, RZ ;  /* 0x0000003d033b7224 */ /* 0x000fe200078e02ff */
[C---:B------:R-:W-:Y:S01]  /*1540*/  SEL R18, R27.reuse, R18, !P0 ;  /* 0x000000121b127207 */ /* 0x040fe20004000000 */
[----:B0-----:R-:W-:Y:S01]  /*1550*/  IMAD R65, R16, R0, RZ ;  /* 0x0000000010417224 */ /* 0x001fe200078e02ff */
[C---:B------:R-:W-:Y:S01]  /*1560*/  SEL R19, R27.reuse, R19, !P0 ;  /* 0x000000131b137207 */ /* 0x040fe20004000000 */
[----:B------:R-:W-:Y:S01]  /*1570*/  @!P4 IMAD.MOV R23, RZ, RZ, -R23 ;  /* 0x000000ffff17c224 */ /* 0x000fe200078e0a17 */
[C---:B------:R-:W-:Y:S01]  /*1580*/  SEL R22, R27.reuse, R22, !P0 ;  /* 0x000000161b167207 */ /* 0x040fe20004000000 */
[----:B------:R-:W-:Y:S01]  /*1590*/  @!P6 IMAD.MOV R33, RZ, RZ, -R33 ;  /* 0x000000ffff21e224 */ /* 0x000fe200078e0a21 */
[----:B------:R-:W-:Y:S01]  /*15a0*/  SEL R20, R27, R20, !P0 ;  /* 0x000000141b147207 */ /* 0x000fe20004000000 */
[-C--:B------:R-:W-:Y:S01]  /*15b0*/  IMAD R66, R21, R0.reuse, RZ ;  /* 0x0000000015427224 */ /* 0x080fe200078e02ff */
[C---:B------:R-:W-:Y:S01]  /*15c0*/  SEL R17, R27.reuse, R17, !P0 ;  /* 0x000000111b117207 */ /* 0x040fe20004000000 */
[----:B------:R-:W-:Y:S01]  /*15d0*/  IMAD R18, R18, R0, RZ ;  /* 0x0000000012127224 */ /* 0x000fe200078e02ff */
[----:B------:R-:W-:Y:S01]  /*15e0*/  SEL R26, R27, R26, !P0 ;  /* 0x0000001a1b1a7207 */ /* 0x000fe20004000000 */
[-C--:B------:R-:W-:Y:S01]  /*15f0*/  IMAD R19, R19, R0.reuse, RZ ;  /* 0x0000000013137224 */ /* 0x080fe200078e02ff */
[C---:B------:R-:W-:Y:S01]  /*1600*/  SEL R29, R27.reuse, R29, !P0 ;  /* 0x0000001d1b1d7207 */ /* 0x040fe20004000000 */
[-C--:B------:R-:W-:Y:S01]  /*1610*/  IMAD R22, R22, R0.reuse, RZ ;  /* 0x0000000016167224 */ /* 0x080fe200078e02ff */
[----:B------:R-:W-:Y:S01]  /*1620*/  SEL R15, R27, R15, !P0 ;  /* 0x0000000f1b0f7207 */ /* 0x000fe20004000000 */
[----:B------:R-:W-:Y:S01]  /*1630*/  IMAD R54, R20, R0, RZ ;  /* 0x0000000014367224 */ /* 0x000fe200078e02ff */
[----:B--2---:R-:W-:Y:S01]  /*1640*/  LEA R21, P6, R65, R12, 0x1 ;  /* 0x0000000c41157211 */ /* 0x004fe200078c08ff */
[----:B------:R-:W-:Y:S01]  /*1650*/  IMAD R40, R17, R0, RZ ;  /* 0x0000000011287224 */ /* 0x000fe200078e02ff */
[C---:B------:R-:W-:Y:S01]  /*1660*/  SEL R24, R27.reuse, R24, !P0 ;  /* 0x000000181b187207 */ /* 0x040fe20004000000 */
[-C--:B------:R-:W-:Y:S01]  /*1670*/  IMAD R26, R26, R0.reuse, RZ ;  /* 0x000000001a1a7224 */ /* 0x080fe200078e02ff */
[----:B------:R-:W-:Y:S01]  /*1680*/  SEL R31, R27, R31, !P0 ;  /* 0x0000001f1b1f7207 */ /* 0x000fe20004000000 */
[-C--:B------:R-:W-:Y:S01]  /*1690*/  IMAD R29, R29, R0.reuse, RZ ;  /* 0x000000001d1d7224 */ /* 0x080fe200078e02ff */
[----:B------:R-:W-:Y:S01]  /*16a0*/  SEL R23, R27, R23, !P0 ;  /* 0x000000171b177207 */ /* 0x000fe20004000000 */
[-C--:B------:R-:W-:Y:S01]  /*16b0*/  IMAD R15, R15, R0.reuse, RZ ;  /* 0x000000000f0f7224 */ /* 0x080fe200078e02ff */
[C---:B------:R-:W-:Y:S01]  /*16c0*/  SEL R25, R27.reuse, R25, !P0 ;  /* 0x000000191b197207 */ /* 0x040fe20004000000 */
[-C--:B------:R-:W-:Y:S01]  /*16d0*/  IMAD R24, R24, R0.reuse, RZ ;  /* 0x0000000018187224 */ /* 0x080fe200078e02ff */
[----:B------:R-:W-:Y:S01]  /*16e0*/  SEL R33, R27, R33, !P0 ;  /* 0x000000211b217207 */ /* 0x000fe20004000000 */
[----:B------:R-:W-:Y:S01]  /*16f0*/  IMAD R31, R31, R0, RZ ;  /* 0x000000001f1f7224 */ /* 0x000fe200078e02ff */
[----:B------:R-:W-:Y:S01]  /*1700*/  LEA R17, P2, R18, R12, 0x1 ;  /* 0x0000000c12117211 */ /* 0x000fe200078408ff */
[-C--:B------:R-:W-:Y:S01]  /*1710*/  IMAD R23, R23, R0.reuse, RZ ;  /* 0x0000000017177224 */ /* 0x080fe200078e02ff */
[----:B------:R-:W-:Y:S01]  /*1720*/  LEA.HI.X.SX32 R65, R65, R13, 0x1, P6 ;  /* 0x0000000d41417211 */ /* 0x000fe200030f0eff */
[-C--:B------:R-:W-:Y:S01]  /*1730*/  IMAD R25, R25, R0.reuse, RZ ;  /* 0x0000000019197224 */ /* 0x080fe200078e02ff */
[----:B------:R-:W-:Y:S01]  /*1740*/  SEL R27, R27, R35, !P0 ;  /* 0x000000231b1b7207 */ /* 0x000fe20004000000 */
[----:B------:R-:W-:Y:S01]  /*1750*/  IMAD R33, R33, R0, RZ ;  /* 0x0000000021217224 */ /* 0x000fe200078e02ff */
[-C--:B------:R-:W-:Y:S01]  /*1760*/  LEA R16, P4, R19, R12.reuse, 0x1 ;  /* 0x0000000c13107211 */ /* 0x080fe200078808ff */
[----:B------:R-:W-:Y:S01]  /*1770*/  IMAD.SHL.U32 R61, R61, 0x20, RZ ;  /* 0x000000203d3d7824 */ /* 0x000fe200078e00ff */
[----:B------:R-:W-:Y:S01]  /*1780*/  LEA R52, P6, R22, R12, 0x1 ;  /* 0x0000000c16347211 */ /* 0x000fe200078c08ff */
[----:B------:R-:W-:Y:S01]  /*1790*/  IMAD R27, R27, R0, RZ ;  /* 0x000000001b1b7224 */ /* 0x000fe200078e02ff */
[----:B------:R-:W-:-:S02]  /*17a0*/  LEA R20, P5, R66, R12, 0x1 ;  /* 0x0000000c42147211 */ /* 0x000fc400078a08ff */
[-C--:B------:R-:W-:Y:S02]  /*17b0*/  LEA R55, P3, R54, R12.reuse, 0x1 ;  /* 0x0000000c36377211 */ /* 0x080fe400078608ff */
[-C--:B------:R-:W-:Y:S02]  /*17c0*/  LEA.HI.X.SX32 R67, R18, R13.reuse, 0x1, P2 ;  /* 0x0000000d12437211 */ /* 0x080fe400010f0eff */
[----:B------:R-:W-:Y:S02]  /*17d0*/  LEA R48, P2, R26, R12, 0x1 ;  /* 0x0000000c1a307211 */ /* 0x000fe400078408ff */
[-C--:B------:R-:W-:Y:S02]  /*17e0*/  LEA.HI.X.SX32 R68, R19, R13.reuse, 0x1, P4 ;  /* 0x0000000d13447211 */ /* 0x080fe400020f0eff */
[-C--:B------:R-:W-:Y:S02]  /*17f0*/  LEA.HI.X.SX32 R53, R22, R13.reuse, 0x1, P6 ;  /* 0x0000000d16357211 */ /* 0x080fe400030f0eff */
[----:B------:R-:W-:-:S02]  /*1800*/  LEA.HI.X.SX32 R66, R66, R13, 0x1, P5 ;  /* 0x0000000d42427211 */ /* 0x000fc400028f0eff */
[-C--:B------:R-:W-:Y:S02]  /*1810*/  LEA R47, P4, R29, R12.reuse, 0x1 ;  /* 0x0000000c1d2f7211 */ /* 0x080fe400078808ff */
[-C--:B------:R-:W-:Y:S02]  /*1820*/  LEA.HI.X.SX32 R54, R54, R13.reuse, 0x1, P3 ;  /* 0x0000000d36367211 */ /* 0x080fe400018f0eff */
[-C--:B------:R-:W-:Y:S02]  /*1830*/  LEA R43, P6, R15, R12.reuse, 0x1 ;  /* 0x0000000c0f2b7211 */ /* 0x080fe400078c08ff */
[-C--:B------:R-:W-:Y:S02]  /*1840*/  LEA R51, P5, R24, R12.reuse, 0x1 ;  /* 0x0000000c18337211 */ /* 0x080fe400078a08ff */
[----:B------:R-:W-:Y:S02]  /*1850*/  LEA R44, P3, R31, R12, 0x1 ;  /* 0x0000000c1f2c7211 */ /* 0x000fe400078608ff */
[----:B------:R-:W-:-:S02]  /*1860*/  LEA.HI.X.SX32 R49, R26, R13, 0x1, P2 ;  /* 0x0000000d1a317211 */ /* 0x000fc400010f0eff */
[----:B------:R-:W-:Y:S02]  /*1870*/  LEA R38, P2, R23, R12, 0x1 ;  /* 0x0000000c17267211 */ /* 0x000fe400078408ff */
[-C--:B------:R-:W-:Y:S02]  /*1880*/  LEA.HI.X.SX32 R46, R29, R13.reuse, 0x1, P4 ;  /* 0x0000000d1d2e7211 */ /* 0x080fe400020f0eff */
[----:B------:R-:W-:Y:S02]  /*1890*/  CS2R R28, SRZ ;  /* 0x00000000001c7805 */ /* 0x000fe4000001ff00 */
[-C--:B------:R-:W-:Y:S02]  /*18a0*/  LEA.HI.X.SX32 R42, R15, R13.reuse, 0x1, P6 ;  /* 0x0000000d0f2a7211 */ /* 0x080fe400030f0eff */
[-C--:B----4-:R-:W-:Y:S02]  /*18b0*/  LEA R2, P1, R59, R10.reuse, 0x1 ;  /* 0x0000000a3b027211 */ /* 0x090fe400078208ff */
[----:B------:R-:W-:Y:S01]  /*18c0*/  LEA R0, P0, R60, R10, 0x1 ;  /* 0x0000000a3c007211 */ /* 0x000fe200078008ff */
[----:B-1----:R-:W-:Y:S01]  /*18d0*/  IMAD R10, R14, UR8, RZ ;  /* 0x000000080e0a7c24 */ /* 0x002fe2000f8e02ff */
[----:B------:R-:W-:-:S02]  /*18e0*/  LEA.HI.X.SX32 R50, R24, R13, 0x1, P5 ;  /* 0x0000000d18327211 */ /* 0x000fc400028f0eff */
[-C--:B------:R-:W-:Y:S02]  /*18f0*/  LEA R36, P4, R25, R12.reuse, 0x1 ;  /* 0x0000000c19247211 */ /* 0x080fe400078808ff */
[----:B------:R-:W-:Y:S02]  /*1900*/  LEA.HI.X.SX32 R45, R31, R13, 0x1, P3 ;  /* 0x0000000d1f2d7211 */ /* 0x000fe400018f0eff */
[----:B------:R-:W-:Y:S02]  /*1910*/  CS2R R30, SRZ ;  /* 0x00000000001e7805 */ /* 0x000fe4000001ff00 */
[-C--:B------:R-:W-:Y:S02]  /*1920*/  LEA R22, P6, R27, R12.reuse, 0x1 ;  /* 0x0000000c1b167211 */ /* 0x080fe400078c08ff */
[-C--:B------:R-:W-:Y:S02]  /*1930*/  LEA R41, P5, R40, R12.reuse, 0x1 ;  /* 0x0000000c28297211 */ /* 0x080fe400078a08ff */
[----:B------:R-:W-:-:S02]  /*1940*/  LEA R18, P3, R33, R12, 0x1 ;  /* 0x0000000c21127211 */ /* 0x000fc400078608ff */
[-C--:B------:R-:W-:Y:S02]  /*1950*/  LEA.HI.X.SX32 R39, R23, R13.reuse, 0x1, P2 ;  /* 0x0000000d17277211 */ /* 0x080fe400010f0eff */
[-C--:B------:R-:W-:Y:S02]  /*1960*/  LEA.HI.X.SX32 R37, R25, R13.reuse, 0x1, P4 ;  /* 0x0000000d19257211 */ /* 0x080fe400020f0eff */
[----:B------:R-:W-:Y:S02]  /*1970*/  CS2R R24, SRZ ;  /* 0x0000000000187805 */ /* 0x000fe4000001ff00 */
[----:B------:R-:W-:Y:S02]  /*1980*/  LEA.HI.X.SX32 R23, R27, R13, 0x1, P6 ;  /* 0x0000000d1b177211 */ /* 0x000fe400030f0eff */
[----:B------:R-:W-:Y:S02]  /*1990*/  CS2R R26, SRZ ;  /* 0x00000000001a7805 */ /* 0x000fe4000001ff00 */
[----:B------:R-:W-:-:S02]  /*19a0*/  LEA.HI.X.SX32 R59, R59, R11, 0x1, P1 ;  /* 0x0000000b3b3b7211 */ /* 0x000fc400008f0eff */
[----:B------:R-:W-:Y:S01]  /*19b0*/  LEA.HI.X.SX32 R60, R60, R11, 0x1, P0 ;  /* 0x0000000b3c3c7211 */ /* 0x000fe200000f0eff */
[----:B------:R-:W-:Y:S01]  /*19c0*/  IMAD.WIDE R10, R10, 0x2, RZ ;  /* 0x000000020a0a7825 */ /* 0x000fe200078e02ff */
[-C--:B------:R-:W-:Y:S02]  /*19d0*/  LEA.HI.X.SX32 R40, R40, R13.reuse, 0x1, P5 ;  /* 0x0000000d28287211 */ /* 0x080fe400028f0eff */
[----:B---3--:R-:W-:-:S07]  /*19e0*/  LEA.HI.X.SX32 R19, R33, R13, 0x1, P3 ;  /* 0x0000000d21137211 */ /* 0x008fce00018f0eff */
.L_x_1:
[----:B------:R-:W-:Y:S02]  /*19f0*/  IADD3 R14, P1, PT, R10, R0, RZ ;  /* 0x000000000a0e7210 */ /* 0x000fe40007f3e0ff */
[----:B------:R-:W-:Y:S02]  /*1a00*/  ISETP.GE.AND P0, PT, R56, UR5, PT ;  /* 0x0000000538007c0c */ /* 0x000fe4000bf06270 */
[----:B------:R-:W-:Y:S01]  /*1a10*/  ISETP.GE.AND P2, PT, R3, UR5, PT ;  /* 0x0000000503007c0c */ /* 0x000fe2000bf46270 */
[C---:B------:R-:W-:Y:S01]  /*1a20*/  IMAD.X R15, R11.reuse, 0x1, R60, P1 ;  /* 0x000000010b0f7824 */ /* 0x040fe200008e063c */
[----:B------:R-:W-:Y:S02]  /*1a30*/  IADD3 R12, P1, PT, R10, R2, RZ ;  /* 0x000000020a0c7210 */ /* 0x000fe40007f3e0ff */
[----:B------:R-:W-:Y:S02]  /*1a40*/  PRMT R71, RZ, 0x7610, R71 ;  /* 0x00007610ff477816 */ /* 0x000fe40000000047 */
[----:B------:R-:W-:Y:S01]  /*1a50*/  PRMT R35, RZ, 0x7610, R35 ;  /* 0x00007610ff237816 */ /* 0x000fe20000000023 */
[----:B------:R-:W-:-:S04]  /*1a60*/  IMAD.X R13, R11, 0x1, R59, P1 ;  /* 0x000000010b0d7824 */ /* 0x000fc800008e063b */
[----:B------:R-:W2:Y:S01]  /*1a70*/  @!P0 LDG.E.U16 R71, desc[UR6][R14.64] ;  /* 0x000000060e478981 */ /* 0x000ea2000c1e1500 */
[----:B------:R-:W-:-:S03]  /*1a80*/  ISETP.GE.AND P0, PT, R57, UR5, PT ;  /* 0x0000000539007c0c */ /* 0x000fc6000bf06270 */
[----:B------:R0:W3:Y:S01]  /*1a90*/  @!P2 LDG.E.U16 R35, desc[UR6][R12.64] ;  /* 0x000000060c23a981 */ /* 0x0000e2000c1e1500 */
[----:B------:R-:W-:Y:S01]  /*1aa0*/  PRMT R33, RZ, 0x7610, R33 ;  /* 0x00007610ff217816 */ /* 0x000fe20000000021 */
[----:B------:R-:W-:Y:S01]  /*1ab0*/  BAR.SYNC.DEFER_BLOCKING 0x0 ;  /* 0x0000000000007b1d */ /* 0x000fe20000010000 */
[----:B0-----:R-:W-:Y:S01]  /*1ac0*/  MOV R13, R23 ;  /* 0x00000017000d7202 */ /* 0x001fe20000000f00 */
[----:B------:R-:W-:-:S04]  /*1ad0*/  IMAD.MOV.U32 R12, RZ, RZ, R22 ;  /* 0x000000ffff0c7224 */ /* 0x000fc800078e0016 */
[----:B------:R-:W-:-:S05]  /*1ae0*/  IMAD.WIDE R14, R62, 0x2, R12 ;  /* 0x000000023e0e7825 */ /* 0x000fca00078e020c */
[----:B------:R0:W4:Y:S02]  /*1af0*/  @!P0 LDG.E.U16 R33, desc[UR6][R14.64] ;  /* 0x000000060e218981 */ /* 0x000124000c1e1500 */
[--C-:B0-----:R-:W-:Y:S01]  /*1b00*/  IMAD.MOV.U32 R14, RZ, RZ, R18.reuse ;  /* 0x000000ffff0e7224 */ /* 0x101fe200078e0012 */
[----:B------:R-:W-:Y:S01]  /*1b10*/  PRMT R18, RZ, 0x7610, R18 ;  /* 0x00007610ff127816 */ /* 0x000fe20000000012 */
[----:B------:R-:W-:Y:S02]  /*1b20*/  IMAD.MOV.U32 R15, RZ, RZ, R19 ;  /* 0x000000ffff0f7224 */ /* 0x000fe400078e0013 */
[----:B------:R-:W-:Y:S01]  /*1b30*/  IMAD.WIDE R22, R62, 0x2, R14 ;  /* 0x000000023e167825 */ /* 0x000fe200078e020e */
[----:B------:R-:W-:-:S04]  /*1b40*/  PRMT R19, RZ, 0x7610, R19 ;  /* 0x00007610ff137816 */ /* 0x000fc80000000013 */
[----:B------:R0:W5:Y:S02]  /*1b50*/  @!P0 LDG.E.U16 R18, desc[UR6][R22.64] ;  /* 0x0000000616128981 */ /* 0x000164000c1e1500 */
[----:B0-----:R-:W-:-:S05]  /*1b60*/  IMAD.WIDE R22, R62, 0x2, R36 ;  /* 0x000000023e167825 */ /* 0x001fca00078e0224 */
[----:B------:R0:W5:Y:S01]  /*1b70*/  @!P0 LDG.E.U16 R19, desc[UR6][R22.64] ;  /* 0x0000000616138981 */ /* 0x000162000c1e1500 */
[----:B------:R-:W-:Y:S01]  /*1b80*/  LOP3.LUT R41, R41, R40, RZ, 0x3c, !PT ;  /* 0x0000002829297212 */ /* 0x000fe200078e3cff */
[----:B------:R-:W-:Y:S01]  /*1b90*/  IMAD.WIDE R72, R62, 0x2, R38 ;  /* 0x000000023e487825 */ /* 0x000fe200078e0226 */
[----:B------:R-:W-:Y:S02]  /*1ba0*/  LOP3.LUT R43, R43, R42, RZ, 0x3c, !PT ;  /* 0x0000002a2b2b7212 */ /* 0x000fe400078e3cff */
[C---:B------:R-:W-:Y:S02]  /*1bb0*/  LOP3.LUT R40, R41.reuse, R40, RZ, 0x3c, !PT ;  /* 0x0000002829287212 */ /* 0x040fe400078e3cff */
[----:B0-----:R-:W-:Y:S02]  /*1bc0*/  PRMT R22, RZ, 0x7610, R22 ;  /* 0x00007610ff167816 */ /* 0x001fe40000000016 */
[----:B------:R-:W-:Y:S02]  /*1bd0*/  LOP3.LUT R41, R41, R40, RZ, 0x3c, !PT ;  /* 0x0000002829297212 */ /* 0x000fe400078e3cff */
[----:B------:R-:W-:-:S02]  /*1be0*/  LOP3.LUT R42, R43, R42, RZ, 0x3c, !PT ;  /* 0x0000002a2b2a7212 */ /* 0x000fc400078e3cff */
[----:B------:R0:W5:Y:S01]  /*1bf0*/  @!P0 LDG.E.U16 R22, desc[UR6][R72.64] ;  /* 0x0000000648168981 */ /* 0x000162000c1e1500 */
[----:B------:R-:W-:Y:S02]  /*1c00*/  PRMT R23, RZ, 0x7610, R23 ;  /* 0x00007610ff177816 */ /* 0x000fe40000000017 */
[----:B------:R-:W-:Y:S02]  /*1c10*/  LOP3.LUT R43, R43, R42, RZ, 0x3c, !PT ;  /* 0x0000002a2b2b7212 */ /* 0x000fe400078e3cff */
[----:B------:R-:W-:Y:S01]  /*1c20*/  PRMT R32, RZ, 0x7610, R32 ;  /* 0x00007610ff207816 */ /* 0x000fe20000000020 */
[----:B0-----:R-:W-:Y:S01]  /*1c30*/  IMAD.WIDE R72, R62, 0x2, R40 ;  /* 0x000000023e487825 */ /* 0x001fe200078e0228 */
[----:B------:R-:W-:-:S04]  /*1c40*/  LOP3.LUT R47, R47, R46, RZ, 0x3c, !PT ;  /* 0x0000002e2f2f7212 */ /* 0x000fc800078e3cff */
[----:B------:R0:W5:Y:S01]  /*1c50*/  @!P0 LDG.E.U16 R23, desc[UR6][R72.64] ;  /* 0x0000000648178981 */ /* 0x000162000c1e1500 */
[C---:B------:R-:W-:Y:S02]  /*1c60*/  LOP3.LUT R46, R47.reuse, R46, RZ, 0x3c, !PT ;  /* 0x0000002e2f2e7212 */ /* 0x040fe400078e3cff */
[----:B------:R-:W-:Y:S01]  /*1c70*/  PRMT R34, RZ, 0x7610, R34 ;  /* 0x00007610ff227816 */ /* 0x000fe20000000022 */
[----:B0-----:R-:W-:Y:S01]  /*1c80*/  IMAD.WIDE R72, R62, 0x2, R42 ;  /* 0x000000023e487825 */ /* 0x001fe200078e022a */
[----:B------:R-:W-:-:S04]  /*1c90*/  LOP3.LUT R47, R47, R46, RZ, 0x3c, !PT ;  /* 0x0000002e2f2f7212 */ /* 0x000fc800078e3cff */
[----:B------:R0:W5:Y:S01]  /*1ca0*/  @!P0 LDG.E.U16 R32, desc[UR6][R72.64] ;  /* 0x0000000648208981 */ /* 0x000162000c1e1500 */
[----:B------:R-:W-:Y:S02]  /*1cb0*/  PRMT R69, RZ, 0x7610, R69 ;  /* 0x00007610ff457816 */ /* 0x000fe40000000045 */
[----:B------:R-:W-:Y:S01]  /*1cc0*/  LOP3.LUT R51, R51, R50, RZ, 0x3c, !PT ;  /* 0x0000003233337212 */ /* 0x000fe200078e3cff */
[----:B0-----:R-:W-:-:S03]  /*1cd0*/  IMAD.WIDE R72, R62, 0x2, R44 ;  /* 0x000000023e487825 */ /* 0x001fc600078e022c */
[C---:B------:R-:W-:Y:S02]  /*1ce0*/  LOP3.LUT R50, R51.reuse, R50, RZ, 0x3c, !PT ;  /* 0x0000003233327212 */ /* 0x040fe400078e3cff */
[----:B------:R0:W5:Y:S01]  /*1cf0*/  @!P0 LDG.E.U16 R34, desc[UR6][R72.64] ;  /* 0x0000000648228981 */ /* 0x000162000c1e1500 */
[----:B------:R-:W-:Y:S02]  /*1d00*/  PRMT R70, RZ, 0x7610, R70 ;  /* 0x00007610ff467816 */ /* 0x000fe40000000046 */
[----:B------:R-:W-:Y:S01]  /*1d10*/  LOP3.LUT R51, R51, R50, RZ, 0x3c, !PT ;  /* 0x0000003233337212 */ /* 0x000fe200078e3cff */
[----:B0-----:R-:W-:-:S05]  /*1d20*/  IMAD.WIDE R72, R62, 0x2, R46 ;  /* 0x000000023e487825 */ /* 0x001fca00078e022e */
[----:B------:R0:W5:Y:S01]  /*1d30*/  @!P0 LDG.E.U16 R69, desc[UR6][R72.64] ;  /* 0x0000000648458981 */ /* 0x000162000c1e1500 */
[----:B------:R-:W-:Y:S01]  /*1d40*/  LOP3.LUT R55, R55, R54, RZ, 0x3c, !PT ;  /* 0x0000003637377212 */ /* 0x000fe200078e3cff */
[----:B0-----:R-:W-:-:S03]  /*1d50*/  IMAD.WIDE R72, R62, 0x2, R48 ;  /* 0x000000023e487825 */ /* 0x001fc600078e0230 */
[C---:B------:R-:W-:Y:S02]  /*1d60*/  LOP3.LUT R54, R55.reuse, R54, RZ, 0x3c, !PT ;  /* 0x0000003637367212 */ /* 0x040fe400078e3cff */
[----:B------:R0:W5:Y:S02]  /*1d70*/  @!P0 LDG.E.U16 R70, desc[UR6][R72.64] ;  /* 0x0000000648468981 */ /* 0x000164000c1e1500 */
[----:B------:R-:W-:Y:S01]  /*1d80*/  LOP3.LUT R55, R55, R54, RZ, 0x3c, !PT ;  /* 0x0000003637377212 */ /* 0x000fe200078e3cff */
[----:B0-----:R-:W-:-:S04]  /*1d90*/  IMAD.WIDE R72, R62, 0x2, R50 ;  /* 0x000000023e487825 */ /* 0x001fc800078e0232 */
[----:B------:R-:W-:Y:S02]  /*1da0*/  IMAD.MOV.U32 R76, RZ, RZ, R21 ;  /* 0x000000ffff4c7224 */ /* 0x000fe400078e0015 */
[----:B------:R-:W-:Y:S01]  /*1db0*/  IMAD.MOV.U32 R77, RZ, RZ, R65 ;  /* 0x000000ffff4d7224 */ /* 0x000fe200078e0041 */
[----:B--2---:R0:W-:Y:S04]  /*1dc0*/  STS.U16 [R6+UR4+0x2000], R71 ;  /* 0x0020004706007988 */ /* 0x0041e80008000404 */
[----:B---3--:R1:W-:Y:S01]  /*1dd0*/  STS.U16 [R6+UR4+0x2200], R35 ;  /* 0x0022002306007988 */ /* 0x0083e20008000404 */
[----:B0-----:R-:W-:Y:S02]  /*1de0*/  PRMT R71, RZ, 0x7610, R71 ;  /* 0x00007610ff477816 */ /* 0x001fe40000000047 */
[----:B-1----:R-:W-:-:S04]  /*1df0*/  PRMT R35, RZ, 0x7610, R35 ;  /* 0x00007610ff237816 */ /* 0x002fc80000000023 */
[----:B------:R0:W2:Y:S02]  /*1e00*/  @!P0 LDG.E.U16 R71, desc[UR6][R72.64] ;  /* 0x0000000648478981 */ /* 0x0000a4000c1e1500 */
[----:B0-----:R-:W-:-:S05]  /*1e10*/  IMAD.WIDE R72, R62, 0x2, R52 ;  /* 0x000000023e487825 */ /* 0x001fca00078e0234 */
[----:B------:R0:W3:Y:S04]  /*1e20*/  @!P0 LDG.E.U16 R35, desc[UR6][R72.64] ;  /* 0x0000000648238981 */ /* 0x0000e8000c1e1500 */
[----:B----4-:R1:W-:Y:S01]  /*1e30*/  STS.U16 [R7+UR4], R33 ;  /* 0x0000002107007988 */ /* 0x0103e20008000404 */
[----:B0-----:R-:W-:Y:S01]  /*1e40*/  IMAD.WIDE R72, R62, 0x2, R54 ;  /* 0x000000023e487825 */ /* 0x001fe200078e0236 */
[----:B-1----:R-:W-:-:S06]  /*1e50*/  PRMT R33, RZ, 0x7610, R33 ;  /* 0x00007610ff217816 */ /* 0x002fcc0000000021 */
[----:B------:R0:W4:Y:S04]  /*1e60*/  @!P0 LDG.E.U16 R33, desc[UR6][R72.64] ;  /* 0x0000000648218981 */ /* 0x000128000c1e1500 */
[----:B-----5:R-:W-:Y:S01]  /*1e70*/  STS.U16 [R7+UR4+0x200], R18 ;  /* 0x0002001207007988 */ /* 0x020fe20008000404 */
[--C-:B0-----:R-:W-:Y:S01]  /*1e80*/  IMAD.MOV.U32 R72, RZ, RZ, R16.reuse ;  /* 0x000000ffff487224 */ /* 0x101fe200078e0010 */
[----:B------:R-:W-:Y:S01]  /*1e90*/  PRMT R16, RZ, 0x7610, R16 ;  /* 0x00007610ff107816 */ /* 0x000fe20000000010 */
[----:B------:R-:W-:Y:S02]  /*1ea0*/  IMAD.MOV.U32 R73, RZ, RZ, R68 ;  /* 0x000000ffff497224 */ /* 0x000fe400078e0044 */
[----:B------:R-:W-:Y:S01]  /*1eb0*/  IMAD.WIDE R74, R62, 0x2, R72 ;  /* 0x000000023e4a7825 */ /* 0x000fe200078e0248 */
[----:B------:R0:W-:Y:S04]  /*1ec0*/  STS.U16 [R7+UR4+0x400], R19 ;  /* 0x0004001307007988 */ /* 0x0001e80008000404 */
[----:B------:R1:W5:Y:S01]  /*1ed0*/  @!P0 LDG.E.U16 R16, desc[UR6][R74.64] ;  /* 0x000000064a108981 */ /* 0x000362000c1e1500 */
[----:B------:R-:W-:Y:S01]  /*1ee0*/  PRMT R68, RZ, 0x7610, R68 ;  /* 0x00007610ff447816 */ /* 0x000fe20000000044 */
[--C-:B-1----:R-:W-:Y:S01]  /*1ef0*/  IMAD.MOV.U32 R74, RZ, RZ, R17.reuse ;  /* 0x000000ffff4a7224 */ /* 0x102fe200078e0011 */
[----:B------:R-:W-:Y:S01]  /*1f00*/  PRMT R17, RZ, 0x7610, R17 ;  /* 0x00007610ff117816 */ /* 0x000fe20000000011 */
[----:B------:R-:W-:-:S02]  /*1f10*/  IMAD.MOV.U32 R75, RZ, RZ, R67 ;  /* 0x000000ffff4b7224 */ /* 0x000fc400078e0043 */
[----:B------:R-:W-:Y:S02]  /*1f20*/  IMAD.MOV.U32 R67, RZ, RZ, R66 ;  /* 0x000000ffff437224 */ /* 0x000fe400078e0042 */
[----:B0-----:R-:W-:-:S04]  /*1f30*/  IMAD.WIDE R18, R62, 0x2, R74 ;  /* 0x000000023e127825 */ /* 0x001fc800078e024a */
[--C-:B------:R-:W-:Y:S01]  /*1f40*/  IMAD.MOV.U32 R66, RZ, RZ, R20.reuse ;  /* 0x000000ffff427224 */ /* 0x100fe200078e0014 */
[----:B------:R0:W5:Y:S01]  /*1f50*/  @!P0 LDG.E.U16 R17, desc[UR6][R18.64] ;  /* 0x0000000612118981 */ /* 0x000162000c1e1500 */
[----:B------:R-:W-:-:S03]  /*1f60*/  PRMT R20, RZ, 0x7610, R20 ;  /* 0x00007610ff147816 */ /* 0x000fc60000000014 */
[----:B------:R-:W-:Y:S01]  /*1f70*/  STS.U16 [R7+UR4+0x600], R22 ;  /* 0x0006001607007988 */ /* 0x000fe20008000404 */
[----:B0-----:R-:W-:-:S05]  /*1f80*/  IMAD.WIDE R18, R62, 0x2, R66 ;  /* 0x000000023e127825 */ /* 0x001fca00078e0242 */
[----:B------:R0:W5:Y:S04]  /*1f90*/  @!P0 LDG.E.U16 R68, desc[UR6][R18.64] ;  /* 0x0000000612448981 */ /* 0x000168000c1e1500 */
[----:B------:R-:W-:Y:S01]  /*1fa0*/  STS.U16 [R7+UR4+0x800], R23 ;  /* 0x0008001707007988 */ /* 0x000fe20008000404 */
[----:B0-----:R-:W-:-:S05]  /*1fb0*/  IMAD.WIDE R18, R62, 0x2, R76 ;  /* 0x000000023e127825 */ /* 0x001fca00078e024c */
[----:B------:R-:W5:Y:S01]  /*1fc0*/  @!P0 LDG.E.U16 R20, desc[UR6][R18.64] ;  /* 0x0000000612148981 */ /* 0x000f62000c1e1500 */
[----:B------:R-:W-:Y:S01]  /*1fd0*/  VIADD R64, R64, 0xffffffff ;  /* 0xffffffff40407836 */ /* 0x000fe20000000000 */
[----:B------:R-:W-:Y:S01]  /*1fe0*/  UIADD3 UR5, UPT, UPT, UR5, -0x20, URZ ;  /* 0xffffffe005057890 */ /* 0x000fe2000fffe0ff */
[C---:B------:R-:W-:Y:S01]  /*1ff0*/  IMAD.WIDE R72, R63.reuse, 0x2, R72 ;  /* 0x000000023f487825 */ /* 0x040fe200078e0248 */
[----:B------:R-:W-:Y:S02]  /*2000*/  STS.U16 [R7+UR4+0xa00], R32 ;  /* 0x000a002007007988 */ /* 0x000fe40008000404 */
[----:B------:R-:W-:Y:S01]  /*2010*/  ISETP.NE.U32.AND P0, PT, R64, RZ, PT ;  /* 0x000000ff4000720c */ /* 0x000fe20003f05070 */
[C---:B------:R-:W-:Y:S01]  /*2020*/  IMAD.WIDE R66, R63.reuse, 0x2, R66 ;  /* 0x000000023f427825 */ /* 0x040fe200078e0242 */
[----:B------:R-:W-:Y:S03]  /*2030*/  STS.U16 [R7+UR4+0xc00], R34 ;  /* 0x000c002207007988 */ /* 0x000fe60008000404 */
[----:B------:R-:W-:-:S04]  /*2040*/  IMAD.WIDE R76, R63, 0x2, R76 ;  /* 0x000000023f4c7825 */ /* 0x000fc800078e024c */
[----:B------:R-:W-:-:S04]  /*2050*/  IMAD.WIDE R74, R63, 0x2, R74 ;  /* 0x000000023f4a7825 */ /* 0x000fc800078e024a */
[C---:B------:R-:W-:Y:S01]  /*2060*/  IMAD.WIDE R14, R63.reuse, 0x2, R14 ;  /* 0x000000023f0e7825 */ /* 0x040fe200078e020e */
[----:B------:R-:W-:Y:S03]  /*2070*/  STS.U16 [R7+UR4+0xe00], R69 ;  /* 0x000e004507007988 */ /* 0x000fe60008000404 */
[----:B------:R-:W-:-:S04]  /*2080*/  IMAD.WIDE R12, R63, 0x2, R12 ;  /* 0x000000023f0c7825 */ /* 0x000fc800078e020c */
[----:B------:R-:W-:Y:S02]  /*2090*/  IMAD.MOV.U32 R65, RZ, RZ, R77 ;  /* 0x000000ffff417224 */ /* 0x000fe400078e004d */
[----:B------:R-:W-:-:S04]  /*20a0*/  IMAD.WIDE R52, R63, 0x2, R52 ;  /* 0x000000023f347825 */ /* 0x000fc800078e0234 */
[C---:B------:R-:W-:Y:S01]  /*20b0*/  IMAD.WIDE R48, R63.reuse, 0x2, R48 ;  /* 0x000000023f307825 */ /* 0x040fe200078e0230 */
[----:B------:R-:W-:Y:S03]  /*20c0*/  STS.U16 [R7+UR4+0x1000], R70 ;  /* 0x0010004607007988 */ /* 0x000fe60008000404 */
[----:B------:R-:W-:-:S04]  /*20d0*/  IMAD.WIDE R44, R63, 0x2, R44 ;  /* 0x000000023f2c7825 */ /* 0x000fc800078e022c */
[----:B------:R-:W-:-:S04]  /*20e0*/  IMAD.WIDE R38, R63, 0x2, R38 ;  /* 0x000000023f267825 */ /* 0x000fc800078e0226 */
[----:B------:R-:W-:-:S04]  /*20f0*/  IMAD.WIDE R36, R63, 0x2, R36 ;  /* 0x000000023f247825 */ /* 0x000fc800078e0224 */
[----:B------:R-:W-:Y:S01]  /*2100*/  IMAD.WIDE R10, R61, 0x2, R10 ;  /* 0x000000023d0a7825 */ /* 0x000fe200078e020a */
[----:B--2---:R0:W-:Y:S03]  /*2110*/  STS.U16 [R7+UR4+0x1200], R71 ;  /* 0x0012004707007988 */ /* 0x0041e60008000404 */
[----:B0-----:R-:W-:-:S04]  /*2120*/  IMAD.WIDE R70, R63, 0x2, R50 ;  /* 0x000000023f467825 */ /* 0x001fc800078e0232 */
[----:B------:R-:W-:Y:S01]  /*2130*/  IMAD.MOV.U32 R51, RZ, RZ, R70 ;  /* 0x000000ffff337224 */ /* 0x000fe200078e0046 */
[----:B---3--:R-:W-:Y:S01]  /*2140*/  STS.U16 [R7+UR4+0x1400], R35 ;  /* 0x0014002307007988 */ /* 0x008fe20008000404 */
[----:B------:R-:W-:Y:S01]  /*2150*/  MOV R50, R71 ;  /* 0x0000004700327202 */ /* 0x000fe20000000f00 */
[----:B------:R-:W-:-:S04]  /*2160*/  IMAD.WIDE R70, R63, 0x2, R46 ;  /* 0x000000023f467825 */ /* 0x000fc800078e022e */
[----:B------:R-:W-:Y:S02]  /*2170*/  IMAD.MOV.U32 R47, RZ, RZ, R70 ;  /* 0x000000ffff2f7224 */ /* 0x000fe400078e0046 */
[----:B------:R-:W-:Y:S02]  /*2180*/  IMAD.MOV.U32 R46, RZ, RZ, R71 ;  /* 0x000000ffff2e7224 */ /* 0x000fe400078e0047 */
[----:B------:R-:W-:-:S04]  /*2190*/  IMAD.WIDE R70, R63, 0x2, R40 ;  /* 0x000000023f467825 */ /* 0x000fc800078e0228 */
[----:B------:R-:W-:Y:S02]  /*21a0*/  IMAD.MOV.U32 R41, RZ, RZ, R70 ;  /* 0x000000ffff297224 */ /* 0x000fe400078e0046 */
[----:B------:R-:W-:Y:S01]  /*21b0*/  IMAD.MOV.U32 R40, RZ, RZ, R71 ;  /* 0x000000ffff287224 */ /* 0x000fe200078e0047 */
[----:B----4-:R-:W-:Y:S04]  /*21c0*/  STS.U16 [R7+UR4+0x1600], R33 ;  /* 0x0016002107007988 */ /* 0x010fe80008000404 */
[----:B-----5:R-:W-:Y:S04]  /*21d0*/  STS.U16 [R7+UR4+0x1800], R16 ;  /* 0x0018001007007988 */ /* 0x020fe80008000404 */
[----:B------:R-:W-:Y:S04]  /*21e0*/  STS.U16 [R7+UR4+0x1a00], R17 ;  /* 0x001a001107007988 */ /* 0x000fe80008000404 */
[----:B------:R0:W-:Y:S02]  /*21f0*/  STS.U16 [R7+UR4+0x1c00], R68 ;  /* 0x001c004407007988 */ /* 0x0001e40008000404 */
[----:B0-----:R-:W-:-:S02]  /*2200*/  IMAD.MOV.U32 R68, RZ, RZ, R73 ;  /* 0x000000ffff447224 */ /* 0x001fc400078e0049 */
[----:B------:R-:W-:Y:S01]  /*2210*/  STS.U16 [R7+UR4+0x1e00], R20 ;  /* 0x001e001407007988 */ /* 0x000fe20008000404 */
[----:B------:R-:W-:Y:S06]  /*2220*/  BAR.SYNC.DEFER_BLOCKING 0x0 ;  /* 0x0000000000007b1d */ /* 0x000fec0000010000 */
[----:B------:R-:W-:Y:S04]  /*2230*/  LDSM.16.MT88.4 R32, [R5+0x2000] ;  /* 0x002000000520783b */ /* 0x000fe80000004200 */
[----:B------:R-:W0:Y:S04]  /*2240*/  LDSM.16.M88.4 R20, [R4] ;  /* 0x000000000414783b */ /* 0x000e280000000200 */
[----:B------:R-:W1:Y:S01]  /*2250*/  LDSM.16.M88.4 R16, [R4+0x1000] ;  /* 0x001000000410783b */ /* 0x000e620000000200 */
[----:B0-----:R-:W-:Y:S01]  /*2260*/  HMMA.16816.F32 R24, R32, R20, R24 ;  /* 0x000000142018723c */ /* 0x001fe20000001818 */
[----:B------:R-:W-:-:S02]  /*2270*/  IMAD.MOV.U32 R20, RZ, RZ, R66 ;  /* 0x000000ffff147224 */ /* 0x000fc400078e0042 */
[----:B------:R-:W-:Y:S02]  /*2280*/  IMAD.MOV.U32 R66, RZ, RZ, R67 ;  /* 0x000000ffff427224 */ /* 0x000fe400078e0043 */
[----:B------:R-:W-:Y:S02]  /*2290*/  IMAD.MOV.U32 R21, RZ, RZ, R76 ;  /* 0x000000ffff157224 */ /* 0x000fe400078e004c */
[----:B------:R-:W-:Y:S01]  /*22a0*/  IMAD.MOV.U32 R67, RZ, RZ, R75 ;  /* 0x000000ffff437224 */ /* 0x000fe200078e004b */
[----:B-1----:R-:W-:Y:S01]  /*22b0*/  HMMA.16816.F32 R28, R32, R16, R28 ;  /* 0x00000010201c723c */ /* 0x002fe2000000181c */
[----:B------:R-:W0:Y:S01]  /*22c0*/  LDSM.16.MT88.4 R32, [R5+0x2200] ;  /* 0x002200000520783b */ /* 0x000e220000004200 */
[----:B------:R-:W-:Y:S02]  /*22d0*/  IMAD.MOV.U32 R16, RZ, RZ, R72 ;  /* 0x000000ffff107224 */ /* 0x000fe400078e0048 */
[----:B------:R-:W-:-:S04]  /*22e0*/  IMAD.WIDE R72, R63, 0x2, R54 ;  /* 0x000000023f487825 */ /* 0x000fc800078e0236 */
[----:B------:R-:W-:Y:S02]  /*22f0*/  IMAD.MOV.U32 R55, RZ, RZ, R72 ;  /* 0x000000ffff377224 */ /* 0x000fe400078e0048 */
[----:B------:R-:W-:Y:S02]  /*2300*/  IMAD.MOV.U32 R54, RZ, RZ, R73 ;  /* 0x000000ffff367224 */ /* 0x000fe400078e0049 */
[----:B------:R-:W-:-:S04]  /*2310*/  IMAD.WIDE R72, R63, 0x2, R42 ;  /* 0x000000023f487825 */ /* 0x000fc800078e022a */
[----:B------:R-:W-:Y:S02]  /*2320*/  IMAD.MOV.U32 R17, RZ, RZ, R74 ;  /* 0x000000ffff117224 */ /* 0x000fe400078e004a */
[----:B------:R-:W-:Y:S02]  /*2330*/  IMAD.MOV.U32 R43, RZ, RZ, R72 ;  /* 0x000000ffff2b7224 */ /* 0x000fe400078e0048 */
[----:B------:R-:W-:Y:S01]  /*2340*/  IMAD.MOV.U32 R42, RZ, RZ, R73 ;  /* 0x000000ffff2a7224 */ /* 0x000fe200078e0049 */
[----:B0-----:R-:W-:Y:S01]  /*2350*/  HMMA.16816.F32 R24, R32, R22, R24 ;  /* 0x000000162018723c */ /* 0x001fe20000001818 */
[----:B------:R-:W-:Y:S02]  /*2360*/  IMAD.MOV.U32 R22, RZ, RZ, R12 ;  /* 0x000000ffff167224 */ /* 0x000fe400078e000c */
[----:B------:R-:W-:-:S05]  /*2370*/  IMAD.MOV.U32 R23, RZ, RZ, R13 ;  /* 0x000000ffff177224 */ /* 0x000fca00078e000d */
[----:B------:R-:W-:Y:S01]  /*2380*/  HMMA.16816.F32 R28, R32, R18, R28 ;  /* 0x00000012201c723c */ /* 0x000fe2000000181c */
[----:B------:R-:W-:Y:S02]  /*2390*/  IMAD.MOV.U32 R18, RZ, RZ, R14 ;  /* 0x000000ffff127224 */ /* 0x000fe400078e000e */
[----:B------:R-:W-:Y:S01]  /*23a0*/  IMAD.MOV.U32 R19, RZ, RZ, R15 ;  /* 0x000000ffff137224 */ /* 0x000fe200078e000f */
[----:B------:R-:W-:Y:S01]  /*23b0*/  NOP ;  /* 0x0000000000007918 */ /* 0x000fe20000000000 */
[----:B------:R-:W-:-:S15]  /*23c0*/  @P0 BRA `(.L_x_1) ;  /* 0xfffffff400880947 */ /* 0x000fde000383ffff */
[----:B------:R-:W-:Y:S02]  /*23d0*/  F2FP.F16.F32.PACK_AB R31, R31, R27 ;  /* 0x0000001b1f1f723e */ /* 0x000fe400000000ff */
[----:B------:R-:W-:Y:S02]  /*23e0*/  F2FP.F16.F32.PACK_AB R30, R30, R26 ;  /* 0x0000001a1e1e723e */ /* 0x000fe400000000ff */
[----:B------:R-:W-:Y:S02]  /*23f0*/  F2FP.F16.F32.PACK_AB R25, R29, R25 ;  /* 0x000000191d19723e */ /* 0x000fe400000000ff */
[----:B------:R-:W-:-:S07]  /*2400*/  F2FP.F16.F32.PACK_AB R24, R28, R24 ;  /* 0x000000181c18723e */ /* 0x000fce00000000ff */
.L_x_0:
[----:B------:R-:W0:Y:S01]  /*2410*/  S2R R6, SR_TID.X ;  /* 0x0000000000067919 */ /* 0x000e220000002100 */
[----:B------:R-:W1:Y:S01]  /*2420*/  S2UR UR5, SR_CgaCtaId ;  /* 0x00000000000579c3 */ /* 0x000e620000008800 */
[----:B------:R-:W-:Y:S01]  /*2430*/  UMOV UR4, 0x400 ;  /* 0x0000040000047882 */ /* 0x000fe20000000000 */
[----:B------:R-:W2:Y:S01]  /*2440*/  LDCU.128 UR8, c[0x0][0x390] ;  /* 0x00007200ff0877ac */ /* 0x000ea20008000c00 */
[C-C-:B------:R-:W-:Y:S02]  /*2450*/  LOP3.LUT R13, R8.reuse, 0x60, R56.reuse, 0xfe, !PT ;  /* 0x00000060080d7812 */ /* 0x140fe400078efe38 */
[C-C-:B------:R-:W-:Y:S02]  /*2460*/  LOP3.LUT R4, R8.reuse, 0x50, R56.reuse, 0xfe, !PT ;  /* 0x0000005008047812 */ /* 0x140fe400078efe38 */
[----:B------:R-:W-:Y:S01]  /*2470*/  LOP3.LUT R11, R8, 0x40, R56, 0xfe, !PT ;  /* 0x00000040080b7812 */ /* 0x000fe200078efe38 */
[----:B------:R-:W3:Y:S08]  /*2480*/  LDC R15, c[0x0][0x3b8] ;  /* 0x0000ee00ff0f7b82 */ /* 0x000ef00000000800 */
[----:B------:R-:W-:Y:S01]  /*2490*/  BAR.SYNC.DEFER_BLOCKING 0x0 ;  /* 0x0000000000007b1d */ /* 0x000fe20000010000 */
[----:B--2---:R-:W-:Y:S01]  /*24a0*/  ISETP.GE.AND P0, PT, R58, UR10, PT ;  /* 0x0000000a3a007c0c */ /* 0x004fe2000bf06270 */
[----:B-1----:R-:W-:-:S04]  /*24b0*/  ULEA UR4, UR5, UR4, 0x18 ;  /* 0x0000000405047291 */ /* 0x002fc8000f8ec0ff */
[----:B------:R-:W1:Y:S01]  /*24c0*/  LDCU UR5, c[0x0][0x3b4] ;  /* 0x00007680ff0577ac */ /* 0x000e620008000800 */
[C---:B0-----:R-:W-:Y:S01]  /*24d0*/  LOP3.LUT R0, R6.reuse, 0xe0, RZ, 0xc0, !PT ;  /* 0x000000e006007812 */ /* 0x041fe200078ec0ff */
[----:B------:R-:W-:Y:S01]  /*24e0*/  IMAD.SHL.U32 R2, R6, 0x80, RZ ;  /* 0x0000008006027824 */ /* 0x000fe200078e00ff */
[----:B------:R-:W-:-:S03]  /*24f0*/  LOP3.LUT R9, R9, 0x1c, R6, 0xf8, !PT ;  /* 0x0000001c09097812 */ /* 0x000fc600078ef806 */
[----:B------:R-:W-:Y:S01]  /*2500*/  IMAD.SHL.U32 R0, R0, 0x4, RZ ;  /* 0x0000000400007824 */ /* 0x000fe200078e00ff */
[----:B------:R-:W-:-:S04]  /*2510*/  LOP3.LUT R2, R2, 0xc00, RZ, 0xc0, !PT ;  /* 0x00000c0002027812 */ /* 0x000fc800078ec0ff */
[----:B------:R-:W-:Y:S01]  /*2520*/  LOP3.LUT R9, R9, R0, RZ, 0xfc, !PT ;  /* 0x0000000009097212 */ /* 0x000fe200078efcff */
[----:B------:R-:W-:Y:S02]  /*2530*/  IMAD R57, R57, 0x4, R2 ;  /* 0x0000000439397824 */ /* 0x000fe400078e0202 */
[----:B-1----:R-:W-:Y:S01]  /*2540*/  IMAD R58, R58, UR5, RZ ;  /* 0x000000053a3a7c24 */ /* 0x002fe2000f8e02ff */
[C---:B------:R-:W-:Y:S01]  /*2550*/  LOP3.LUT R0, R9.reuse, 0x40, RZ, 0x3c, !PT ;  /* 0x0000004009007812 */ /* 0x040fe200078e3cff */
[----:B------:R-:W-:Y:S01]  /*2560*/  STS [R9+UR4], R24 ;  /* 0x0000001809007988 */ /* 0x000fe20008000804 */
[C---:B------:R-:W-:Y:S02]  /*2570*/  LOP3.LUT R3, R9.reuse, 0x20, RZ, 0x3c, !PT ;  /* 0x0000002009037812 */ /* 0x040fe400078e3cff */
[----:B------:R-:W-:Y:S01]  /*2580*/  LOP3.LUT R2, R9, 0x60, RZ, 0x3c, !PT ;  /* 0x0000006009027812 */ /* 0x000fe200078e3cff */
[----:B------:R0:W-:Y:S01]  /*2590*/  STS [R0+UR4+0x800], R25 ;  /* 0x0008001900007988 */ /* 0x0001e20008000804 */
[----:B------:R-:W-:-:S02]  /*25a0*/  LOP3.LUT R57, R57, 0xe0, R6, 0x78, !PT ;  /* 0x000000e039397812 */ /* 0x000fc400078e7806 */
[C---:B------:R-:W-:Y:S01]  /*25b0*/  LEA R18, P2, R58.reuse, UR8, 0x1 ;  /* 0x000000083a127c11 */ /* 0x040fe2000f8408ff */
[----:B------:R-:W-:Y:S03]  /*25c0*/  STS [R3+UR4+0x400], R30 ;  /* 0x0004001e03007988 */ /* 0x000fe60008000804 */
[----:B------:R-:W-:Y:S01]  /*25d0*/  LEA.HI.X.SX32 R58, R58, UR9, 0x1, P2 ;  /* 0x000000093a3a7c11 */ /* 0x000fe200090f0eff */
[----:B------:R1:W-:Y:S01]  /*25e0*/  STS [R2+UR4+0xc00], R31 ;  /* 0x000c001f02007988 */ /* 0x0003e20008000804 */
[----:B0-----:R-:W-:Y:S01]  /*25f0*/  LOP3.LUT R0, R8, R56, RZ, 0xfc, !PT ;  /* 0x0000003808007212 */ /* 0x001fe200078efcff */
[----:B------:R-:W-:Y:S03]  /*2600*/  BAR.SYNC.DEFER_BLOCKING 0x0 ;  /* 0x0000000000007b1d */ /* 0x000fe60000010000 */
[C---:B------:R-:W-:Y:S01]  /*2610*/  ISETP.LT.AND P1, PT, R0.reuse, UR11, !P0 ;  /* 0x0000000b00007c0c */ /* 0x040fe2000c721270 */
[----:B---3--:R-:W-:Y:S01]  /*2620*/  IMAD R5, R0, R15, RZ ;  /* 0x0000000f00057224 */ /* 0x008fe200078e02ff */
[----:B------:R-:W-:-:S02]  /*2630*/  LOP3.LUT R0, R8, 0x20, R56, 0xfe, !PT ;  /* 0x0000002008007812 */ /* 0x000fc400078efe38 */
[----:B------:R-:W-:Y:S01]  /*2640*/  LOP3.LUT R56, R8, 0x10, R56, 0xfe, !PT ;  /* 0x0000001008387812 */ /* 0x000fe200078efe38 */
[----:B------:R-:W-:Y:S01]  /*2650*/  IMAD R9, R15, 0x20, R5 ;  /* 0x000000200f097824 */ /* 0x000fe200078e0205 */
[----:B------:R-:W-:Y:S02]  /*2660*/  LEA.HI R8, R6, R8, RZ, 0x1c ;  /* 0x0000000806087211 */ /* 0x000fe400078fe0ff */
[C---:B-1----:R-:W-:Y:S01]  /*2670*/  LEA R2, P2, R5.reuse, R18, 0x1 ;  /* 0x0000001205027211 */ /* 0x042fe200078408ff */
[CC--:B------:R-:W-:Y:S01]  /*2680*/  IMAD R7, R56.reuse, R15.reuse, RZ ;  /* 0x0000000f38077224 */ /* 0x0c0fe200078e02ff */
[----:B------:R-:W-:Y:S01]  /*2690*/  ISETP.LT.AND P6, PT, R56, UR11, !P0 ;  /* 0x0000000b38007c0c */ /* 0x000fe2000c7c1270 */
[----:B------:R-:W-:Y:S01]  /*26a0*/  VIADD R6, R8, 0x30 ;  /* 0x0000003008067836 */ /* 0x000fe20000000000 */
[----:B------:R-:W-:Y:S01]  /*26b0*/  LEA.HI.X.SX32 R3, R5, R58, 0x1, P2 ;  /* 0x0000003a05037211 */ /* 0x000fe200010f0eff */
[----:B------:R-:W-:Y:S01]  /*26c0*/  IMAD R12, R15, 0x20, R9 ;  /* 0x000000200f0c7824 */ /* 0x000fe200078e0209 */
[----:B------:R-:W-:Y:S01]  /*26d0*/  ISETP.LT.AND P2, PT, R4, UR11, !P0 ;  /* 0x0000000b04007c0c */ /* 0x000fe2000c741270 */
[-C--:B------:R-:W-:Y:S01]  /*26e0*/  IMAD R10, R6, R15.reuse, RZ ;  /* 0x0000000f060a7224 */ /* 0x080fe200078e02ff */
[----:B------:R-:W-:Y:S01]  /*26f0*/  ISETP.LT.AND P5, PT, R0, UR11, !P0 ;  /* 0x0000000b00007c0c */ /* 0x000fe2000c7a1270 */
[----:B------:R-:W-:Y:S01]  /*2700*/  VIADD R0, R8, 0x70 ;  /* 0x0000007008007836 */ /* 0x000fe20000000000 */
[----:B------:R-:W-:Y:S01]  /*2710*/  LEA R4, P3, R7, R18, 0x1 ;  /* 0x0000001207047211 */ /* 0x000fe200078608ff */
[----:B------:R-:W-:Y:S01]  /*2720*/  IMAD R14, R15, 0x10, R12 ;  /* 0x000000100f0e7824 */ /* 0x000fe200078e020c */
[----:B------:R-:W-:Y:S01]  /*2730*/  ISETP.LT.AND P4, PT, R6, UR11, !P0 ;  /* 0x0000000b06007c0c */ /* 0x000fe2000c781270 */
[----:B------:R-:W-:Y:S01]  /*2740*/  IMAD R16, R0, R15, RZ ;  /* 0x0000000f00107224 */ /* 0x000fe200078e02ff */
[----:B------:R-:W0:Y:S01]  /*2750*/  LDS R17, [R57+UR4] ;  /* 0x0000000439117984 */ /* 0x000e220008000800 */
[----:B------:R-:W-:Y:S01]  /*2760*/  LEA.HI.X.SX32 R5, R7, R58, 0x1, P3 ;  /* 0x0000003a07057211 */ /* 0x000fe200018f0eff */
[----:B------:R-:W-:-:S02]  /*2770*/  IMAD R15, R15, 0x10, R14 ;  /* 0x000000100f0f7824 */ /* 0x000fc400078e020e */
[----:B------:R-:W1:Y:S04]  /*2780*/  LDS R19, [R57+UR4+0x100] ;  /* 0x0001000439137984 */ /* 0x000e680008000800 */
[----:B------:R-:W2:Y:S04]  /*2790*/  LDS R21, [R57+UR4+0x200] ;  /* 0x0002000439157984 */ /* 0x000ea80008000800 */
[----:B------:R-:W3:Y:S04]  /*27a0*/  LDS R23, [R57+UR4+0x300] ;  /* 0x0003000439177984 */ /* 0x000ee80008000800 */
[----:B0-----:R0:W-:Y:S01]  /*27b0*/  @P1 STG.E.U16 desc[UR6][R2.64], R17 ;  /* 0x0000001102001986 */ /* 0x0011e2000c101506 */
[----:B------:R-:W-:-:S03]  /*27c0*/  LEA R6, P1, R9, R18, 0x1 ;  /* 0x0000001209067211 */ /* 0x000fc600078208ff */
[----:B-1----:R1:W-:Y:S01]  /*27d0*/  @P6 STG.E.U16 desc[UR6][R4.64], R19 ;  /* 0x0000001304006986 */ /* 0x0023e2000c101506 */
[----:B------:R-:W-:Y:S02]  /*27e0*/  LEA.HI.X.SX32 R7, R9, R58, 0x1, P1 ;  /* 0x0000003a09077211 */ /* 0x000fe400008f0eff */
[----:B------:R-:W-:-:S03]  /*27f0*/  LEA R8, P1, R12, R18, 0x1 ;  /* 0x000000120c087211 */ /* 0x000fc600078208ff */
[----:B--2---:R2:W-:Y:S01]  /*2800*/  @P5 STG.E.U16 desc[UR6][R6.64], R21 ;  /* 0x0000001506005986 */ /* 0x0045e2000c101506 */
[----:B------:R-:W-:Y:S02]  /*2810*/  LEA.HI.X.SX32 R9, R12, R58, 0x1, P1 ;  /* 0x0000003a0c097211 */ /* 0x000fe400008f0eff */
[CC--:B0-----:R-:W-:Y:S02]  /*2820*/  LEA R2, P3, R10.reuse, R18.reuse, 0x1 ;  /* 0x000000120a027211 */ /* 0x0c1fe400078608ff */
[----:B------:R-:W-:Y:S02]  /*2830*/  PRMT R17, R17, 0x7632, R17 ;  /* 0x0000763211117816 */ /* 0x000fe40000000011 */
[----:B-1----:R-:W-:Y:S02]  /*2840*/  LEA R4, P1, R15, R18, 0x1 ;  /* 0x000000120f047211 */ /* 0x002fe400078208ff */
[----:B------:R-:W-:Y:S02]  /*2850*/  LEA.HI.X.SX32 R3, R10, R58, 0x1, P3 ;  /* 0x0000003a0a037211 */ /* 0x000fe400018f0eff */
[----:B------:R-:W-:-:S02]  /*2860*/  ISETP.LT.AND P3, PT, R11, UR11, !P0 ;  /* 0x0000000b0b007c0c */ /* 0x000fc4000c761270 */
[----:B------:R-:W-:Y:S01]  /*2870*/  LEA.HI.X.SX32 R5, R15, R58, 0x1, P1 ;  /* 0x0000003a0f057211 */ /* 0x000fe200008f0eff */
[----:B---3--:R2:W-:Y:S01]  /*2880*/  @P4 STG.E.U16 desc[UR6][R2.64], R23 ;  /* 0x0000001702004986 */ /* 0x0085e2000c101506 */
[----:B------:R-:W-:Y:S02]  /*2890*/  ISETP.LT.AND P1, PT, R13, UR11, !P0 ;  /* 0x0000000b0d007c0c */ /* 0x000fe4000c721270 */
[----:B------:R-:W-:Y:S02]  /*28a0*/  ISETP.LT.AND P0, PT, R0, UR11, !P0 ;  /* 0x0000000b00007c0c */ /* 0x000fe4000c701270 */
[C---:B------:R-:W-:Y:S02]  /*28b0*/  LEA R10, P6, R14.reuse, R18, 0x1 ;  /* 0x000000120e0a7211 */ /* 0x040fe400078c08ff */
[----:B------:R-:W-:Y:S02]  /*28c0*/  PRMT R19, R19, 0x7632, R19 ;  /* 0x0000763213137816 */ /* 0x000fe40000000013 */
[----:B------:R-:W-:Y:S01]  /*28d0*/  LEA.HI.X.SX32 R11, R14, R58, 0x1, P6 ;  /* 0x0000003a0e0b7211 */ /* 0x000fe200030f0eff */
[----:B------:R2:W-:Y:S01]  /*28e0*/  @P3 STG.E.U16 desc[UR6][R8.64], R17 ;  /* 0x0000001108003986 */ /* 0x0005e2000c101506 */
[----:B------:R-:W-:-:S02]  /*28f0*/  PRMT R0, R21, 0x7632, R0 ;  /* 0x0000763215007816 */ /* 0x000fc40000000000 */
[C---:B------:R-:W-:Y:S01]  /*2900*/  LEA R12, P6, R16.reuse, R18, 0x1 ;  /* 0x00000012100c7211 */ /* 0x040fe200078c08ff */
[----:B------:R2:W-:Y:S03]  /*2910*/  @P2 STG.E.U16 desc[UR6][R10.64], R19 ;  /* 0x000000130a002986 */ /* 0x0005e6000c101506 */
[----:B------:R-:W-:Y:S01]  /*2920*/  LEA.HI.X.SX32 R13, R16, R58, 0x1, P6 ;  /* 0x0000003a100d7211 */ /* 0x000fe200030f0eff */
[----:B------:R2:W-:Y:S01]  /*2930*/  @P1 STG.E.U16 desc[UR6][R4.64], R0 ;  /* 0x0000000004001986 */ /* 0x0005e2000c101506 */
[----:B------:R-:W-:Y:S07]  /*2940*/  @!P0 EXIT ;  /* 0x000000000000894d */ /* 0x000fee0003800000 */
[----:B--2---:R-:W-:-:S05]  /*2950*/  PRMT R6, R23, 0x7632, R6 ;  /* 0x0000763217067816 */ /* 0x004fca0000000006 */
[----:B------:R-:W-:Y:S01]  /*2960*/  STG.E.U16 desc[UR6][R12.64], R6 ;  /* 0x000000060c007986 */ /* 0x000fe2000c101506 */
[----:B------:R-:W-:Y:S05]  /*2970*/  EXIT ;  /* 0x000000000000794d */ /* 0x000fea0003800000 */
.L_x_2:
[----:B------:R-:W-:-:S00]  /*2980*/  BRA `(.L_x_2) ;  /* 0xfffffffc00fc7947 */ /* 0x000fc0000383ffff */
[----:B------:R-:W-:-:S00]  /*2990*/  NOP ;  /* 0x0000000000007918 */ /* 0x000fc00000000000 */
        /* <DEDUP_REMOVED lines=14> */
.L_x_3:


//--------------------- .nv.shared.matmul_kernel  --------------------------
	.section	.nv.shared.matmul_kernel,"aw",@nobits
	.sectionflags	@""
	.align	16
	.zero		1024


//--------------------- .nv.shared.reserved.0     --------------------------
	.section	.nv.shared.reserved.0,"aw",@nobits
	.weak		__nv_reservedSMEM_offset_0_alias
	.size		__nv_reservedSMEM_offset_0_alias, 0, 64
	.other		__nv_reservedSMEM_offset_0_alias,@"STO_CUDA_RESERVED_SHARED STV_DEFAULT"
__nv_reservedSMEM_offset_0_alias:
	.zero		0
	.zero		64


//--------------------- .nv.constant0.matmul_kernel --------------------------
	.section	.nv.constant0.matmul_kernel,"a",@progbits
	.sectionflags	@""
	.align	4
.nv.constant0.matmul_kernel:
	.zero		976


//--------------------- SYMBOLS --------------------------

	.type		.nv.reservedSmem.offset0,@object
	.size		.nv.reservedSmem.offset0,0x4
	.type		.nv.reservedSmem.cap,@object
	.size		.nv.reservedSmem.cap,0x4
